//
// Generated by NVIDIA NVVM Compiler
//
// Compiler Build ID: CL-36424714
// Cuda compilation tools, release 13.0, V13.0.88
// Based on NVVM 20.0.0
//

.version 9.0
.target sm_100
.address_size 64

	// .globl	my_kernel_kernel0
// _ZZ17my_kernel_kernel0E18PaddedInput_shared has been demoted
// _ZZ17my_kernel_kernel0E18placeholder_shared has been demoted

.visible .entry my_kernel_kernel0(
	.param .u64 .ptr .align 1 my_kernel_kernel0_param_0,
	.param .u64 .ptr .align 1 my_kernel_kernel0_param_1,
	.param .u64 .ptr .align 1 my_kernel_kernel0_param_2,
	.param .u64 .ptr .align 1 my_kernel_kernel0_param_3
)
{
	.local .align 16 .b8 	__local_depot0[1536];
	.reg .b64 	%SP;
	.reg .b64 	%SPL;
	.reg .pred 	%p<6>;
	.reg .b32 	%r<153>;
	.reg .b32 	%f<622>;
	.reg .b64 	%rd<110>;
	// demoted variable
	.shared .align 4 .b8 _ZZ17my_kernel_kernel0E18PaddedInput_shared[32768];
	// demoted variable
	.shared .align 4 .b8 _ZZ17my_kernel_kernel0E18placeholder_shared[6144];
	mov.u64 	%SPL, __local_depot0;
	ld.param.u64 	%rd26, [my_kernel_kernel0_param_0];
	ld.param.u64 	%rd23, [my_kernel_kernel0_param_1];
	cvta.to.global.u64 	%rd27, %rd26;
	add.u64 	%rd1, %SPL, 0;
	mov.f32 	%f65, 0f00000000;
	st.local.v4.f32 	[%rd1], {%f65, %f65, %f65, %f65};
	st.local.v4.f32 	[%rd1+768], {%f65, %f65, %f65, %f65};
	add.s64 	%rd106, %rd1, 784;
	st.local.v4.f32 	[%rd1+16], {%f65, %f65, %f65, %f65};
	st.local.v4.f32 	[%rd1+784], {%f65, %f65, %f65, %f65};
	st.local.v4.f32 	[%rd1+32], {%f65, %f65, %f65, %f65};
	st.local.v4.f32 	[%rd1+800], {%f65, %f65, %f65, %f65};
	st.local.v4.f32 	[%rd1+48], {%f65, %f65, %f65, %f65};
	st.local.v4.f32 	[%rd1+816], {%f65, %f65, %f65, %f65};
	st.local.v4.f32 	[%rd1+64], {%f65, %f65, %f65, %f65};
	st.local.v4.f32 	[%rd1+832], {%f65, %f65, %f65, %f65};
	st.local.v4.f32 	[%rd1+80], {%f65, %f65, %f65, %f65};
	st.local.v4.f32 	[%rd1+848], {%f65, %f65, %f65, %f65};
	st.local.v4.f32 	[%rd1+96], {%f65, %f65, %f65, %f65};
	st.local.v4.f32 	[%rd1+864], {%f65, %f65, %f65, %f65};
	st.local.v4.f32 	[%rd1+112], {%f65, %f65, %f65, %f65};
	st.local.v4.f32 	[%rd1+880], {%f65, %f65, %f65, %f65};
	st.local.v4.f32 	[%rd1+128], {%f65, %f65, %f65, %f65};
	st.local.v4.f32 	[%rd1+896], {%f65, %f65, %f65, %f65};
	st.local.v4.f32 	[%rd1+144], {%f65, %f65, %f65, %f65};
	st.local.v4.f32 	[%rd1+912], {%f65, %f65, %f65, %f65};
	st.local.v4.f32 	[%rd1+160], {%f65, %f65, %f65, %f65};
	st.local.v4.f32 	[%rd1+928], {%f65, %f65, %f65, %f65};
	st.local.v4.f32 	[%rd1+176], {%f65, %f65, %f65, %f65};
	st.local.v4.f32 	[%rd1+944], {%f65, %f65, %f65, %f65};
	st.local.v4.f32 	[%rd1+192], {%f65, %f65, %f65, %f65};
	st.local.v4.f32 	[%rd1+960], {%f65, %f65, %f65, %f65};
	st.local.v4.f32 	[%rd1+208], {%f65, %f65, %f65, %f65};
	st.local.v4.f32 	[%rd1+976], {%f65, %f65, %f65, %f65};
	st.local.v4.f32 	[%rd1+224], {%f65, %f65, %f65, %f65};
	st.local.v4.f32 	[%rd1+992], {%f65, %f65, %f65, %f65};
	st.local.v4.f32 	[%rd1+240], {%f65, %f65, %f65, %f65};
	st.local.v4.f32 	[%rd1+1008], {%f65, %f65, %f65, %f65};
	st.local.v4.f32 	[%rd1+256], {%f65, %f65, %f65, %f65};
	st.local.v4.f32 	[%rd1+1024], {%f65, %f65, %f65, %f65};
	st.local.v4.f32 	[%rd1+272], {%f65, %f65, %f65, %f65};
	st.local.v4.f32 	[%rd1+1040], {%f65, %f65, %f65, %f65};
	st.local.v4.f32 	[%rd1+288], {%f65, %f65, %f65, %f65};
	st.local.v4.f32 	[%rd1+1056], {%f65, %f65, %f65, %f65};
	st.local.v4.f32 	[%rd1+304], {%f65, %f65, %f65, %f65};
	st.local.v4.f32 	[%rd1+1072], {%f65, %f65, %f65, %f65};
	st.local.v4.f32 	[%rd1+320], {%f65, %f65, %f65, %f65};
	st.local.v4.f32 	[%rd1+1088], {%f65, %f65, %f65, %f65};
	st.local.v4.f32 	[%rd1+336], {%f65, %f65, %f65, %f65};
	st.local.v4.f32 	[%rd1+1104], {%f65, %f65, %f65, %f65};
	st.local.v4.f32 	[%rd1+352], {%f65, %f65, %f65, %f65};
	st.local.v4.f32 	[%rd1+1120], {%f65, %f65, %f65, %f65};
	st.local.v4.f32 	[%rd1+368], {%f65, %f65, %f65, %f65};
	st.local.v4.f32 	[%rd1+1136], {%f65, %f65, %f65, %f65};
	st.local.v4.f32 	[%rd1+384], {%f65, %f65, %f65, %f65};
	st.local.v4.f32 	[%rd1+1152], {%f65, %f65, %f65, %f65};
	add.s64 	%rd109, %rd1, 1168;
	st.local.v4.f32 	[%rd1+400], {%f65, %f65, %f65, %f65};
	st.local.v4.f32 	[%rd1+1168], {%f65, %f65, %f65, %f65};
	st.local.v4.f32 	[%rd1+416], {%f65, %f65, %f65, %f65};
	st.local.v4.f32 	[%rd1+1184], {%f65, %f65, %f65, %f65};
	st.local.v4.f32 	[%rd1+432], {%f65, %f65, %f65, %f65};
	st.local.v4.f32 	[%rd1+1200], {%f65, %f65, %f65, %f65};
	st.local.v4.f32 	[%rd1+448], {%f65, %f65, %f65, %f65};
	st.local.v4.f32 	[%rd1+1216], {%f65, %f65, %f65, %f65};
	st.local.v4.f32 	[%rd1+464], {%f65, %f65, %f65, %f65};
	st.local.v4.f32 	[%rd1+1232], {%f65, %f65, %f65, %f65};
	st.local.v4.f32 	[%rd1+480], {%f65, %f65, %f65, %f65};
	st.local.v4.f32 	[%rd1+1248], {%f65, %f65, %f65, %f65};
	st.local.v4.f32 	[%rd1+496], {%f65, %f65, %f65, %f65};
	st.local.v4.f32 	[%rd1+1264], {%f65, %f65, %f65, %f65};
	st.local.v4.f32 	[%rd1+512], {%f65, %f65, %f65, %f65};
	st.local.v4.f32 	[%rd1+1280], {%f65, %f65, %f65, %f65};
	st.local.v4.f32 	[%rd1+528], {%f65, %f65, %f65, %f65};
	st.local.v4.f32 	[%rd1+1296], {%f65, %f65, %f65, %f65};
	st.local.v4.f32 	[%rd1+544], {%f65, %f65, %f65, %f65};
	st.local.v4.f32 	[%rd1+1312], {%f65, %f65, %f65, %f65};
	st.local.v4.f32 	[%rd1+560], {%f65, %f65, %f65, %f65};
	st.local.v4.f32 	[%rd1+1328], {%f65, %f65, %f65, %f65};
	st.local.v4.f32 	[%rd1+576], {%f65, %f65, %f65, %f65};
	st.local.v4.f32 	[%rd1+1344], {%f65, %f65, %f65, %f65};
	st.local.v4.f32 	[%rd1+592], {%f65, %f65, %f65, %f65};
	st.local.v4.f32 	[%rd1+1360], {%f65, %f65, %f65, %f65};
	st.local.v4.f32 	[%rd1+608], {%f65, %f65, %f65, %f65};
	st.local.v4.f32 	[%rd1+1376], {%f65, %f65, %f65, %f65};
	st.local.v4.f32 	[%rd1+624], {%f65, %f65, %f65, %f65};
	st.local.v4.f32 	[%rd1+1392], {%f65, %f65, %f65, %f65};
	st.local.v4.f32 	[%rd1+640], {%f65, %f65, %f65, %f65};
	st.local.v4.f32 	[%rd1+1408], {%f65, %f65, %f65, %f65};
	st.local.v4.f32 	[%rd1+656], {%f65, %f65, %f65, %f65};
	st.local.v4.f32 	[%rd1+1424], {%f65, %f65, %f65, %f65};
	st.local.v4.f32 	[%rd1+672], {%f65, %f65, %f65, %f65};
	st.local.v4.f32 	[%rd1+1440], {%f65, %f65, %f65, %f65};
	st.local.v4.f32 	[%rd1+688], {%f65, %f65, %f65, %f65};
	st.local.v4.f32 	[%rd1+1456], {%f65, %f65, %f65, %f65};
	st.local.v4.f32 	[%rd1+704], {%f65, %f65, %f65, %f65};
	st.local.v4.f32 	[%rd1+1472], {%f65, %f65, %f65, %f65};
	st.local.v4.f32 	[%rd1+720], {%f65, %f65, %f65, %f65};
	st.local.v4.f32 	[%rd1+1488], {%f65, %f65, %f65, %f65};
	st.local.v4.f32 	[%rd1+736], {%f65, %f65, %f65, %f65};
	st.local.v4.f32 	[%rd1+1504], {%f65, %f65, %f65, %f65};
	st.local.v4.f32 	[%rd1+752], {%f65, %f65, %f65, %f65};
	st.local.v4.f32 	[%rd1+1520], {%f65, %f65, %f65, %f65};
	mov.u32 	%r1, %ctaid.x;
	shl.b32 	%r15, %r1, 13;
	mov.u32 	%r2, %tid.x;
	or.b32  	%r16, %r15, %r2;
	and.b32  	%r17, %r15, 2147418112;
	shl.b32 	%r18, %r1, 8;
	and.b32  	%r19, %r18, 1792;
	add.s32 	%r20, %r19, %r2;
	or.b32  	%r21, %r20, %r17;
	mul.wide.u32 	%rd29, %r21, 4;
	add.s64 	%rd30, %rd27, %rd29;
	ld.global.nc.f32 	%f66, [%rd30];
	shl.b32 	%r22, %r2, 2;
	mov.u32 	%r23, _ZZ17my_kernel_kernel0E18PaddedInput_shared;
	add.s32 	%r24, %r23, %r22;
	st.shared.f32 	[%r24], %f66;
	ld.global.nc.f32 	%f67, [%rd30+512];
	add.s32 	%r25, %r2, 128;
	st.shared.f32 	[%r24+512], %f67;
	ld.global.nc.f32 	%f68, [%rd30+8192];
	st.shared.f32 	[%r24+1024], %f68;
	shl.b32 	%r26, %r2, 3;
	add.s32 	%r27, %r26, 3072;
	and.b32  	%r28, %r27, 14336;
	and.b32  	%r29, %r25, 2032;
	and.b32  	%r30, %r16, 2147418127;
	or.b32  	%r31, %r30, %r19;
	add.s32 	%r32, %r31, %r29;
	add.s32 	%r33, %r32, %r28;
	mul.wide.u32 	%rd31, %r33, 4;
	add.s64 	%rd32, %rd27, %rd31;
	ld.global.nc.f32 	%f69, [%rd32];
	st.shared.f32 	[%r24+1536], %f69;
	ld.global.nc.f32 	%f70, [%rd30+16384];
	st.shared.f32 	[%r24+2048], %f70;
	add.s32 	%r34, %r26, 5120;
	and.b32  	%r35, %r34, 14336;
	add.s32 	%r36, %r32, %r35;
	mul.wide.u32 	%rd33, %r36, 4;
	add.s64 	%rd34, %rd27, %rd33;
	ld.global.nc.f32 	%f71, [%rd34];
	st.shared.f32 	[%r24+2560], %f71;
	ld.global.nc.f32 	%f72, [%rd30+24576];
	st.shared.f32 	[%r24+3072], %f72;
	add.s32 	%r37, %r26, 7168;
	and.b32  	%r38, %r37, 14336;
	add.s32 	%r39, %r32, %r38;
	mul.wide.u32 	%rd35, %r39, 4;
	add.s64 	%rd36, %rd27, %rd35;
	ld.global.nc.f32 	%f73, [%rd36];
	st.shared.f32 	[%r24+3584], %f73;
	ld.global.nc.f32 	%f74, [%rd30+32768];
	st.shared.f32 	[%r24+4096], %f74;
	add.s32 	%r40, %r26, 9216;
	and.b32  	%r41, %r40, 30720;
	add.s32 	%r42, %r32, %r41;
	mul.wide.u32 	%rd37, %r42, 4;
	add.s64 	%rd38, %rd27, %rd37;
	ld.global.nc.f32 	%f75, [%rd38];
	st.shared.f32 	[%r24+4608], %f75;
	ld.global.nc.f32 	%f76, [%rd30+40960];
	st.shared.f32 	[%r24+5120], %f76;
	add.s32 	%r43, %r26, 11264;
	and.b32  	%r44, %r43, 30720;
	add.s32 	%r45, %r32, %r44;
	mul.wide.u32 	%rd39, %r45, 4;
	add.s64 	%rd40, %rd27, %rd39;
	ld.global.nc.f32 	%f77, [%rd40];
	st.shared.f32 	[%r24+5632], %f77;
	ld.global.nc.f32 	%f78, [%rd30+49152];
	st.shared.f32 	[%r24+6144], %f78;
	add.s32 	%r46, %r26, 13312;
	and.b32  	%r47, %r46, 30720;
	add.s32 	%r48, %r32, %r47;
	mul.wide.u32 	%rd41, %r48, 4;
	add.s64 	%rd42, %rd27, %rd41;
	ld.global.nc.f32 	%f79, [%rd42];
	st.shared.f32 	[%r24+6656], %f79;
	ld.global.nc.f32 	%f80, [%rd30+57344];
	st.shared.f32 	[%r24+7168], %f80;
	add.s32 	%r49, %r26, 15360;
	and.b32  	%r50, %r49, 30720;
	add.s32 	%r51, %r32, %r50;
	mul.wide.u32 	%rd43, %r51, 4;
	add.s64 	%rd44, %rd27, %rd43;
	ld.global.nc.f32 	%f81, [%rd44];
	st.shared.f32 	[%r24+7680], %f81;
	ld.global.nc.f32 	%f82, [%rd30+65536];
	st.shared.f32 	[%r24+8192], %f82;
	add.s32 	%r52, %r26, 17408;
	and.b32  	%r53, %r52, 30720;
	add.s32 	%r54, %r32, %r53;
	mul.wide.u32 	%rd45, %r54, 4;
	add.s64 	%rd46, %rd27, %rd45;
	ld.global.nc.f32 	%f83, [%rd46];
	st.shared.f32 	[%r24+8704], %f83;
	ld.global.nc.f32 	%f84, [%rd30+73728];
	st.shared.f32 	[%r24+9216], %f84;
	add.s32 	%r55, %r26, 19456;
	and.b32  	%r56, %r55, 30720;
	add.s32 	%r57, %r32, %r56;
	mul.wide.u32 	%rd47, %r57, 4;
	add.s64 	%rd48, %rd27, %rd47;
	ld.global.nc.f32 	%f85, [%rd48];
	st.shared.f32 	[%r24+9728], %f85;
	ld.global.nc.f32 	%f86, [%rd30+81920];
	st.shared.f32 	[%r24+10240], %f86;
	add.s32 	%r58, %r26, 21504;
	and.b32  	%r59, %r58, 30720;
	add.s32 	%r60, %r32, %r59;
	mul.wide.u32 	%rd49, %r60, 4;
	add.s64 	%rd50, %rd27, %rd49;
	ld.global.nc.f32 	%f87, [%rd50];
	st.shared.f32 	[%r24+10752], %f87;
	ld.global.nc.f32 	%f88, [%rd30+90112];
	st.shared.f32 	[%r24+11264], %f88;
	add.s32 	%r61, %r26, 23552;
	and.b32  	%r62, %r61, 30720;
	add.s32 	%r63, %r32, %r62;
	mul.wide.u32 	%rd51, %r63, 4;
	add.s64 	%rd52, %rd27, %rd51;
	ld.global.nc.f32 	%f89, [%rd52];
	st.shared.f32 	[%r24+11776], %f89;
	ld.global.nc.f32 	%f90, [%rd30+98304];
	st.shared.f32 	[%r24+12288], %f90;
	add.s32 	%r64, %r26, 25600;
	and.b32  	%r65, %r64, 63488;
	add.s32 	%r66, %r32, %r65;
	mul.wide.u32 	%rd53, %r66, 4;
	add.s64 	%rd54, %rd27, %rd53;
	ld.global.nc.f32 	%f91, [%rd54];
	st.shared.f32 	[%r24+12800], %f91;
	ld.global.nc.f32 	%f92, [%rd30+106496];
	st.shared.f32 	[%r24+13312], %f92;
	add.s32 	%r67, %r26, 27648;
	and.b32  	%r68, %r67, 63488;
	add.s32 	%r69, %r32, %r68;
	mul.wide.u32 	%rd55, %r69, 4;
	add.s64 	%rd56, %rd27, %rd55;
	ld.global.nc.f32 	%f93, [%rd56];
	st.shared.f32 	[%r24+13824], %f93;
	ld.global.nc.f32 	%f94, [%rd30+114688];
	st.shared.f32 	[%r24+14336], %f94;
	add.s32 	%r70, %r26, 29696;
	and.b32  	%r71, %r70, 63488;
	add.s32 	%r72, %r32, %r71;
	mul.wide.u32 	%rd57, %r72, 4;
	add.s64 	%rd58, %rd27, %rd57;
	ld.global.nc.f32 	%f95, [%rd58];
	st.shared.f32 	[%r24+14848], %f95;
	ld.global.nc.f32 	%f96, [%rd30+122880];
	st.shared.f32 	[%r24+15360], %f96;
	add.s32 	%r73, %r26, 31744;
	and.b32  	%r74, %r73, 63488;
	add.s32 	%r75, %r32, %r74;
	mul.wide.u32 	%rd59, %r75, 4;
	add.s64 	%rd60, %rd27, %rd59;
	ld.global.nc.f32 	%f97, [%rd60];
	st.shared.f32 	[%r24+15872], %f97;
	ld.global.nc.f32 	%f98, [%rd30+131072];
	st.shared.f32 	[%r24+16384], %f98;
	add.s32 	%r76, %r26, 33792;
	and.b32  	%r77, %r76, 47104;
	add.s32 	%r78, %r32, %r77;
	mul.wide.u32 	%rd61, %r78, 4;
	add.s64 	%rd62, %rd27, %rd61;
	ld.global.nc.f32 	%f99, [%rd62];
	st.shared.f32 	[%r24+16896], %f99;
	ld.global.nc.f32 	%f100, [%rd30+139264];
	st.shared.f32 	[%r24+17408], %f100;
	add.s32 	%r79, %r26, 35840;
	and.b32  	%r80, %r79, 47104;
	add.s32 	%r81, %r32, %r80;
	mul.wide.u32 	%rd63, %r81, 4;
	add.s64 	%rd64, %rd27, %rd63;
	ld.global.nc.f32 	%f101, [%rd64];
	st.shared.f32 	[%r24+17920], %f101;
	ld.global.nc.f32 	%f102, [%rd30+147456];
	st.shared.f32 	[%r24+18432], %f102;
	add.s32 	%r82, %r26, 37888;
	and.b32  	%r83, %r82, 47104;
	add.s32 	%r84, %r32, %r83;
	mul.wide.u32 	%rd65, %r84, 4;
	add.s64 	%rd66, %rd27, %rd65;
	ld.global.nc.f32 	%f103, [%rd66];
	st.shared.f32 	[%r24+18944], %f103;
	ld.global.nc.f32 	%f104, [%rd30+155648];
	st.shared.f32 	[%r24+19456], %f104;
	add.s32 	%r85, %r26, 39936;
	and.b32  	%r86, %r85, 47104;
	add.s32 	%r87, %r32, %r86;
	mul.wide.u32 	%rd67, %r87, 4;
	add.s64 	%rd68, %rd27, %rd67;
	ld.global.nc.f32 	%f105, [%rd68];
	st.shared.f32 	[%r24+19968], %f105;
	ld.global.nc.f32 	%f106, [%rd30+163840];
	st.shared.f32 	[%r24+20480], %f106;
	add.s32 	%r88, %r26, 41984;
	and.b32  	%r89, %r88, 63488;
	add.s32 	%r90, %r32, %r89;
	mul.wide.u32 	%rd69, %r90, 4;
	add.s64 	%rd70, %rd27, %rd69;
	ld.global.nc.f32 	%f107, [%rd70];
	st.shared.f32 	[%r24+20992], %f107;
	ld.global.nc.f32 	%f108, [%rd30+172032];
	st.shared.f32 	[%r24+21504], %f108;
	add.s32 	%r91, %r26, 44032;
	and.b32  	%r92, %r91, 63488;
	add.s32 	%r93, %r32, %r92;
	mul.wide.u32 	%rd71, %r93, 4;
	add.s64 	%rd72, %rd27, %rd71;
	ld.global.nc.f32 	%f109, [%rd72];
	st.shared.f32 	[%r24+22016], %f109;
	ld.global.nc.f32 	%f110, [%rd30+180224];
	st.shared.f32 	[%r24+22528], %f110;
	add.s32 	%r94, %r26, 46080;
	and.b32  	%r95, %r94, 63488;
	add.s32 	%r96, %r32, %r95;
	mul.wide.u32 	%rd73, %r96, 4;
	add.s64 	%rd74, %rd27, %rd73;
	ld.global.nc.f32 	%f111, [%rd74];
	st.shared.f32 	[%r24+23040], %f111;
	ld.global.nc.f32 	%f112, [%rd30+188416];
	st.shared.f32 	[%r24+23552], %f112;
	add.s32 	%r97, %r26, 48128;
	and.b32  	%r98, %r97, 63488;
	add.s32 	%r99, %r32, %r98;
	mul.wide.u32 	%rd75, %r99, 4;
	add.s64 	%rd76, %rd27, %rd75;
	ld.global.nc.f32 	%f113, [%rd76];
	st.shared.f32 	[%r24+24064], %f113;
	ld.global.nc.f32 	%f114, [%rd30+196608];
	st.shared.f32 	[%r24+24576], %f114;
	add.s32 	%r100, %r26, 50176;
	and.b32  	%r101, %r100, 63488;
	add.s32 	%r102, %r32, %r101;
	mul.wide.u32 	%rd77, %r102, 4;
	add.s64 	%rd78, %rd27, %rd77;
	ld.global.nc.f32 	%f115, [%rd78];
	st.shared.f32 	[%r24+25088], %f115;
	ld.global.nc.f32 	%f116, [%rd30+204800];
	st.shared.f32 	[%r24+25600], %f116;
	add.s32 	%r103, %r26, 52224;
	and.b32  	%r104, %r103, 63488;
	add.s32 	%r105, %r32, %r104;
	mul.wide.u32 	%rd79, %r105, 4;
	add.s64 	%rd80, %rd27, %rd79;
	ld.global.nc.f32 	%f117, [%rd80];
	st.shared.f32 	[%r24+26112], %f117;
	ld.global.nc.f32 	%f118, [%rd30+212992];
	st.shared.f32 	[%r24+26624], %f118;
	add.s32 	%r106, %r26, 54272;
	and.b32  	%r107, %r106, 63488;
	add.s32 	%r108, %r32, %r107;
	mul.wide.u32 	%rd81, %r108, 4;
	add.s64 	%rd82, %rd27, %rd81;
	ld.global.nc.f32 	%f119, [%rd82];
	st.shared.f32 	[%r24+27136], %f119;
	ld.global.nc.f32 	%f120, [%rd30+221184];
	st.shared.f32 	[%r24+27648], %f120;
	add.s32 	%r109, %r26, 56320;
	and.b32  	%r110, %r109, 63488;
	add.s32 	%r111, %r32, %r110;
	mul.wide.u32 	%rd83, %r111, 4;
	add.s64 	%rd84, %rd27, %rd83;
	ld.global.nc.f32 	%f121, [%rd84];
	st.shared.f32 	[%r24+28160], %f121;
	ld.global.nc.f32 	%f122, [%rd30+229376];
	st.shared.f32 	[%r24+28672], %f122;
	add.s32 	%r112, %r26, 58368;
	and.b32  	%r113, %r112, 129024;
	add.s32 	%r114, %r32, %r113;
	mul.wide.u32 	%rd85, %r114, 4;
	add.s64 	%rd86, %rd27, %rd85;
	ld.global.nc.f32 	%f123, [%rd86];
	st.shared.f32 	[%r24+29184], %f123;
	ld.global.nc.f32 	%f124, [%rd30+237568];
	st.shared.f32 	[%r24+29696], %f124;
	add.s32 	%r115, %r26, 60416;
	and.b32  	%r116, %r115, 129024;
	add.s32 	%r117, %r32, %r116;
	mul.wide.u32 	%rd87, %r117, 4;
	add.s64 	%rd88, %rd27, %rd87;
	ld.global.nc.f32 	%f125, [%rd88];
	st.shared.f32 	[%r24+30208], %f125;
	ld.global.nc.f32 	%f126, [%rd30+245760];
	st.shared.f32 	[%r24+30720], %f126;
	add.s32 	%r118, %r26, 62464;
	and.b32  	%r119, %r118, 129024;
	add.s32 	%r120, %r32, %r119;
	mul.wide.u32 	%rd89, %r120, 4;
	add.s64 	%rd90, %rd27, %rd89;
	ld.global.nc.f32 	%f127, [%rd90];
	st.shared.f32 	[%r24+31232], %f127;
	ld.global.nc.f32 	%f128, [%rd30+253952];
	st.shared.f32 	[%r24+31744], %f128;
	add.s32 	%r121, %r26, 64512;
	and.b32  	%r122, %r121, 129024;
	add.s32 	%r123, %r32, %r122;
	mul.wide.u32 	%rd91, %r123, 4;
	add.s64 	%rd92, %rd27, %rd91;
	ld.global.nc.f32 	%f129, [%rd92];
	st.shared.f32 	[%r24+32256], %f129;
	setp.gt.u32 	%p1, %r2, 31;
	@%p1 bra 	$L__BB0_2;
	cvta.to.global.u64 	%rd93, %rd23;
	mul.lo.s32 	%r124, %r2, 48;
	mul.wide.u32 	%rd94, %r124, 4;
	add.s64 	%rd95, %rd93, %rd94;
	ld.global.nc.f32 	%f130, [%rd95];
	mov.u32 	%r125, _ZZ17my_kernel_kernel0E18placeholder_shared;
	mad.lo.s32 	%r126, %r2, 192, %r125;
	st.shared.f32 	[%r126], %f130;
	ld.global.nc.f32 	%f131, [%rd95+4];
	st.shared.f32 	[%r126+4], %f131;
	ld.global.nc.f32 	%f132, [%rd95+8];
	st.shared.f32 	[%r126+8], %f132;
	ld.global.nc.f32 	%f133, [%rd95+12];
	st.shared.f32 	[%r126+12], %f133;
	ld.global.nc.f32 	%f134, [%rd95+16];
	st.shared.f32 	[%r126+16], %f134;
	ld.global.nc.f32 	%f135, [%rd95+20];
	st.shared.f32 	[%r126+20], %f135;
	ld.global.nc.f32 	%f136, [%rd95+24];
	st.shared.f32 	[%r126+24], %f136;
	ld.global.nc.f32 	%f137, [%rd95+28];
	st.shared.f32 	[%r126+28], %f137;
	ld.global.nc.f32 	%f138, [%rd95+32];
	st.shared.f32 	[%r126+32], %f138;
	ld.global.nc.f32 	%f139, [%rd95+36];
	st.shared.f32 	[%r126+36], %f139;
	ld.global.nc.f32 	%f140, [%rd95+40];
	st.shared.f32 	[%r126+40], %f140;
	ld.global.nc.f32 	%f141, [%rd95+44];
	st.shared.f32 	[%r126+44], %f141;
	ld.global.nc.f32 	%f142, [%rd95+48];
	st.shared.f32 	[%r126+48], %f142;
	ld.global.nc.f32 	%f143, [%rd95+52];
	st.shared.f32 	[%r126+52], %f143;
	ld.global.nc.f32 	%f144, [%rd95+56];
	st.shared.f32 	[%r126+56], %f144;
	ld.global.nc.f32 	%f145, [%rd95+60];
	st.shared.f32 	[%r126+60], %f145;
	ld.global.nc.f32 	%f146, [%rd95+64];
	st.shared.f32 	[%r126+64], %f146;
	ld.global.nc.f32 	%f147, [%rd95+68];
	st.shared.f32 	[%r126+68], %f147;
	ld.global.nc.f32 	%f148, [%rd95+72];
	st.shared.f32 	[%r126+72], %f148;
	ld.global.nc.f32 	%f149, [%rd95+76];
	st.shared.f32 	[%r126+76], %f149;
	ld.global.nc.f32 	%f150, [%rd95+80];
	st.shared.f32 	[%r126+80], %f150;
	ld.global.nc.f32 	%f151, [%rd95+84];
	st.shared.f32 	[%r126+84], %f151;
	ld.global.nc.f32 	%f152, [%rd95+88];
	st.shared.f32 	[%r126+88], %f152;
	ld.global.nc.f32 	%f153, [%rd95+92];
	st.shared.f32 	[%r126+92], %f153;
	ld.global.nc.f32 	%f154, [%rd95+96];
	st.shared.f32 	[%r126+96], %f154;
	ld.global.nc.f32 	%f155, [%rd95+100];
	st.shared.f32 	[%r126+100], %f155;
	ld.global.nc.f32 	%f156, [%rd95+104];
	st.shared.f32 	[%r126+104], %f156;
	ld.global.nc.f32 	%f157, [%rd95+108];
	st.shared.f32 	[%r126+108], %f157;
	ld.global.nc.f32 	%f158, [%rd95+112];
	st.shared.f32 	[%r126+112], %f158;
	ld.global.nc.f32 	%f159, [%rd95+116];
	st.shared.f32 	[%r126+116], %f159;
	ld.global.nc.f32 	%f160, [%rd95+120];
	st.shared.f32 	[%r126+120], %f160;
	ld.global.nc.f32 	%f161, [%rd95+124];
	st.shared.f32 	[%r126+124], %f161;
	ld.global.nc.f32 	%f162, [%rd95+128];
	st.shared.f32 	[%r126+128], %f162;
	ld.global.nc.f32 	%f163, [%rd95+132];
	st.shared.f32 	[%r126+132], %f163;
	ld.global.nc.f32 	%f164, [%rd95+136];
	st.shared.f32 	[%r126+136], %f164;
	ld.global.nc.f32 	%f165, [%rd95+140];
	st.shared.f32 	[%r126+140], %f165;
	ld.global.nc.f32 	%f166, [%rd95+144];
	st.shared.f32 	[%r126+144], %f166;
	ld.global.nc.f32 	%f167, [%rd95+148];
	st.shared.f32 	[%r126+148], %f167;
	ld.global.nc.f32 	%f168, [%rd95+152];
	st.shared.f32 	[%r126+152], %f168;
	ld.global.nc.f32 	%f169, [%rd95+156];
	st.shared.f32 	[%r126+156], %f169;
	ld.global.nc.f32 	%f170, [%rd95+160];
	st.shared.f32 	[%r126+160], %f170;
	ld.global.nc.f32 	%f171, [%rd95+164];
	st.shared.f32 	[%r126+164], %f171;
	ld.global.nc.f32 	%f172, [%rd95+168];
	st.shared.f32 	[%r126+168], %f172;
	ld.global.nc.f32 	%f173, [%rd95+172];
	st.shared.f32 	[%r126+172], %f173;
	ld.global.nc.f32 	%f174, [%rd95+176];
	st.shared.f32 	[%r126+176], %f174;
	ld.global.nc.f32 	%f175, [%rd95+180];
	st.shared.f32 	[%r126+180], %f175;
	ld.global.nc.f32 	%f176, [%rd95+184];
	st.shared.f32 	[%r126+184], %f176;
	ld.global.nc.f32 	%f177, [%rd95+188];
	st.shared.f32 	[%r126+188], %f177;
$L__BB0_2:
	bar.sync 	0;
	shl.b32 	%r128, %r2, 8;
	and.b32  	%r129, %r128, 261120;
	shl.b32 	%r130, %r2, 7;
	and.b32  	%r131, %r130, 384;
	or.b32  	%r132, %r131, %r129;
	add.s32 	%r3, %r23, %r132;
	ld.shared.f32 	%f1, [%r3];
	ld.shared.f32 	%f2, [%r3+512];
	ld.shared.f32 	%f3, [%r3+4];
	ld.shared.f32 	%f4, [%r3+516];
	ld.shared.f32 	%f5, [%r3+8];
	ld.shared.f32 	%f6, [%r3+520];
	ld.shared.f32 	%f7, [%r3+12];
	ld.shared.f32 	%f8, [%r3+524];
	ld.shared.f32 	%f9, [%r3+16];
	ld.shared.f32 	%f10, [%r3+528];
	ld.shared.f32 	%f11, [%r3+20];
	ld.shared.f32 	%f12, [%r3+532];
	ld.shared.f32 	%f13, [%r3+24];
	ld.shared.f32 	%f14, [%r3+536];
	ld.shared.f32 	%f15, [%r3+28];
	ld.shared.f32 	%f16, [%r3+540];
	ld.shared.f32 	%f17, [%r3+32];
	ld.shared.f32 	%f18, [%r3+544];
	ld.shared.f32 	%f19, [%r3+36];
	ld.shared.f32 	%f20, [%r3+548];
	ld.shared.f32 	%f21, [%r3+40];
	ld.shared.f32 	%f22, [%r3+552];
	ld.shared.f32 	%f23, [%r3+44];
	ld.shared.f32 	%f24, [%r3+556];
	ld.shared.f32 	%f25, [%r3+48];
	ld.shared.f32 	%f26, [%r3+560];
	ld.shared.f32 	%f27, [%r3+52];
	ld.shared.f32 	%f28, [%r3+564];
	ld.shared.f32 	%f29, [%r3+56];
	ld.shared.f32 	%f30, [%r3+568];
	ld.shared.f32 	%f31, [%r3+60];
	ld.shared.f32 	%f32, [%r3+572];
	add.s64 	%rd103, %rd1, 776;
	mov.b32 	%r148, 3072;
	mov.u32 	%r134, _ZZ17my_kernel_kernel0E18placeholder_shared;
$L__BB0_3:
	ld.local.f32 	%f178, [%rd103+-776];
	ld.local.f32 	%f179, [%rd103+-8];
	ld.local.f32 	%f180, [%rd103+-772];
	ld.local.f32 	%f181, [%rd103+-4];
	ld.local.f32 	%f182, [%rd103+-768];
	ld.local.f32 	%f183, [%rd103];
	add.s32 	%r135, %r134, %r148;
	ld.shared.f32 	%f184, [%r135+-3072];
	fma.rn.f32 	%f185, %f1, %f184, %f178;
	fma.rn.f32 	%f186, %f2, %f184, %f179;
	ld.shared.f32 	%f187, [%r135+-3068];
	fma.rn.f32 	%f188, %f1, %f187, %f180;
	fma.rn.f32 	%f189, %f2, %f187, %f181;
	ld.shared.f32 	%f190, [%r135+-3064];
	fma.rn.f32 	%f191, %f1, %f190, %f182;
	fma.rn.f32 	%f192, %f2, %f190, %f183;
	ld.shared.f32 	%f193, [%r135+-2688];
	fma.rn.f32 	%f194, %f3, %f193, %f185;
	fma.rn.f32 	%f195, %f4, %f193, %f186;
	ld.shared.f32 	%f196, [%r135+-2684];
	fma.rn.f32 	%f197, %f3, %f196, %f188;
	fma.rn.f32 	%f198, %f4, %f196, %f189;
	ld.shared.f32 	%f199, [%r135+-2680];
	fma.rn.f32 	%f200, %f3, %f199, %f191;
	fma.rn.f32 	%f201, %f4, %f199, %f192;
	ld.shared.f32 	%f202, [%r135+-2304];
	fma.rn.f32 	%f203, %f5, %f202, %f194;
	fma.rn.f32 	%f204, %f6, %f202, %f195;
	ld.shared.f32 	%f205, [%r135+-2300];
	fma.rn.f32 	%f206, %f5, %f205, %f197;
	fma.rn.f32 	%f207, %f6, %f205, %f198;
	ld.shared.f32 	%f208, [%r135+-2296];
	fma.rn.f32 	%f209, %f5, %f208, %f200;
	fma.rn.f32 	%f210, %f6, %f208, %f201;
	ld.shared.f32 	%f211, [%r135+-1920];
	fma.rn.f32 	%f212, %f7, %f211, %f203;
	fma.rn.f32 	%f213, %f8, %f211, %f204;
	ld.shared.f32 	%f214, [%r135+-1916];
	fma.rn.f32 	%f215, %f7, %f214, %f206;
	fma.rn.f32 	%f216, %f8, %f214, %f207;
	ld.shared.f32 	%f217, [%r135+-1912];
	fma.rn.f32 	%f218, %f7, %f217, %f209;
	fma.rn.f32 	%f219, %f8, %f217, %f210;
	ld.shared.f32 	%f220, [%r135+-1536];
	fma.rn.f32 	%f221, %f9, %f220, %f212;
	fma.rn.f32 	%f222, %f10, %f220, %f213;
	ld.shared.f32 	%f223, [%r135+-1532];
	fma.rn.f32 	%f224, %f9, %f223, %f215;
	fma.rn.f32 	%f225, %f10, %f223, %f216;
	ld.shared.f32 	%f226, [%r135+-1528];
	fma.rn.f32 	%f227, %f9, %f226, %f218;
	fma.rn.f32 	%f228, %f10, %f226, %f219;
	ld.shared.f32 	%f229, [%r135+-1152];
	fma.rn.f32 	%f230, %f11, %f229, %f221;
	fma.rn.f32 	%f231, %f12, %f229, %f222;
	ld.shared.f32 	%f232, [%r135+-1148];
	fma.rn.f32 	%f233, %f11, %f232, %f224;
	fma.rn.f32 	%f234, %f12, %f232, %f225;
	ld.shared.f32 	%f235, [%r135+-1144];
	fma.rn.f32 	%f236, %f11, %f235, %f227;
	fma.rn.f32 	%f237, %f12, %f235, %f228;
	ld.shared.f32 	%f238, [%r135+-768];
	fma.rn.f32 	%f239, %f13, %f238, %f230;
	fma.rn.f32 	%f240, %f14, %f238, %f231;
	ld.shared.f32 	%f241, [%r135+-764];
	fma.rn.f32 	%f242, %f13, %f241, %f233;
	fma.rn.f32 	%f243, %f14, %f241, %f234;
	ld.shared.f32 	%f244, [%r135+-760];
	fma.rn.f32 	%f245, %f13, %f244, %f236;
	fma.rn.f32 	%f246, %f14, %f244, %f237;
	ld.shared.f32 	%f247, [%r135+-384];
	fma.rn.f32 	%f248, %f15, %f247, %f239;
	fma.rn.f32 	%f249, %f16, %f247, %f240;
	ld.shared.f32 	%f250, [%r135+-380];
	fma.rn.f32 	%f251, %f15, %f250, %f242;
	fma.rn.f32 	%f252, %f16, %f250, %f243;
	ld.shared.f32 	%f253, [%r135+-376];
	fma.rn.f32 	%f254, %f15, %f253, %f245;
	fma.rn.f32 	%f255, %f16, %f253, %f246;
	ld.shared.f32 	%f256, [%r135];
	fma.rn.f32 	%f257, %f17, %f256, %f248;
	fma.rn.f32 	%f258, %f18, %f256, %f249;
	ld.shared.f32 	%f259, [%r135+4];
	fma.rn.f32 	%f260, %f17, %f259, %f251;
	fma.rn.f32 	%f261, %f18, %f259, %f252;
	ld.shared.f32 	%f262, [%r135+8];
	fma.rn.f32 	%f263, %f17, %f262, %f254;
	fma.rn.f32 	%f264, %f18, %f262, %f255;
	ld.shared.f32 	%f265, [%r135+384];
	fma.rn.f32 	%f266, %f19, %f265, %f257;
	fma.rn.f32 	%f267, %f20, %f265, %f258;
	ld.shared.f32 	%f268, [%r135+388];
	fma.rn.f32 	%f269, %f19, %f268, %f260;
	fma.rn.f32 	%f270, %f20, %f268, %f261;
	ld.shared.f32 	%f271, [%r135+392];
	fma.rn.f32 	%f272, %f19, %f271, %f263;
	fma.rn.f32 	%f273, %f20, %f271, %f264;
	ld.shared.f32 	%f274, [%r135+768];
	fma.rn.f32 	%f275, %f21, %f274, %f266;
	fma.rn.f32 	%f276, %f22, %f274, %f267;
	ld.shared.f32 	%f277, [%r135+772];
	fma.rn.f32 	%f278, %f21, %f277, %f269;
	fma.rn.f32 	%f279, %f22, %f277, %f270;
	ld.shared.f32 	%f280, [%r135+776];
	fma.rn.f32 	%f281, %f21, %f280, %f272;
	fma.rn.f32 	%f282, %f22, %f280, %f273;
	ld.shared.f32 	%f283, [%r135+1152];
	fma.rn.f32 	%f284, %f23, %f283, %f275;
	fma.rn.f32 	%f285, %f24, %f283, %f276;
	ld.shared.f32 	%f286, [%r135+1156];
	fma.rn.f32 	%f287, %f23, %f286, %f278;
	fma.rn.f32 	%f288, %f24, %f286, %f279;
	ld.shared.f32 	%f289, [%r135+1160];
	fma.rn.f32 	%f290, %f23, %f289, %f281;
	fma.rn.f32 	%f291, %f24, %f289, %f282;
	ld.shared.f32 	%f292, [%r135+1536];
	fma.rn.f32 	%f293, %f25, %f292, %f284;
	fma.rn.f32 	%f294, %f26, %f292, %f285;
	ld.shared.f32 	%f295, [%r135+1540];
	fma.rn.f32 	%f296, %f25, %f295, %f287;
	fma.rn.f32 	%f297, %f26, %f295, %f288;
	ld.shared.f32 	%f298, [%r135+1544];
	fma.rn.f32 	%f299, %f25, %f298, %f290;
	fma.rn.f32 	%f300, %f26, %f298, %f291;
	ld.shared.f32 	%f301, [%r135+1920];
	fma.rn.f32 	%f302, %f27, %f301, %f293;
	fma.rn.f32 	%f303, %f28, %f301, %f294;
	ld.shared.f32 	%f304, [%r135+1924];
	fma.rn.f32 	%f305, %f27, %f304, %f296;
	fma.rn.f32 	%f306, %f28, %f304, %f297;
	ld.shared.f32 	%f307, [%r135+1928];
	fma.rn.f32 	%f308, %f27, %f307, %f299;
	fma.rn.f32 	%f309, %f28, %f307, %f300;
	ld.shared.f32 	%f310, [%r135+2304];
	fma.rn.f32 	%f311, %f29, %f310, %f302;
	fma.rn.f32 	%f312, %f30, %f310, %f303;
	ld.shared.f32 	%f313, [%r135+2308];
	fma.rn.f32 	%f314, %f29, %f313, %f305;
	fma.rn.f32 	%f315, %f30, %f313, %f306;
	ld.shared.f32 	%f316, [%r135+2312];
	fma.rn.f32 	%f317, %f29, %f316, %f308;
	fma.rn.f32 	%f318, %f30, %f316, %f309;
	ld.shared.f32 	%f319, [%r135+2688];
	fma.rn.f32 	%f320, %f31, %f319, %f311;
	fma.rn.f32 	%f321, %f32, %f319, %f312;
	ld.shared.f32 	%f322, [%r135+2692];
	fma.rn.f32 	%f323, %f31, %f322, %f314;
	fma.rn.f32 	%f324, %f32, %f322, %f315;
	ld.shared.f32 	%f325, [%r135+2696];
	fma.rn.f32 	%f326, %f31, %f325, %f317;
	fma.rn.f32 	%f327, %f32, %f325, %f318;
	st.local.f32 	[%rd103+-776], %f320;
	st.local.f32 	[%rd103+-8], %f321;
	st.local.f32 	[%rd103+-772], %f323;
	st.local.f32 	[%rd103+-4], %f324;
	st.local.f32 	[%rd103+-768], %f326;
	st.local.f32 	[%rd103], %f327;
	add.s32 	%r148, %r148, 12;
	add.s64 	%rd103, %rd103, 12;
	setp.ne.s32 	%p2, %r148, 3456;
	@%p2 bra 	$L__BB0_3;
	ld.shared.f32 	%f33, [%r3+64];
	ld.shared.f32 	%f34, [%r3+576];
	ld.shared.f32 	%f35, [%r3+68];
	ld.shared.f32 	%f36, [%r3+580];
	ld.shared.f32 	%f37, [%r3+72];
	ld.shared.f32 	%f38, [%r3+584];
	ld.shared.f32 	%f39, [%r3+76];
	ld.shared.f32 	%f40, [%r3+588];
	ld.shared.f32 	%f41, [%r3+80];
	ld.shared.f32 	%f42, [%r3+592];
	ld.shared.f32 	%f43, [%r3+84];
	ld.shared.f32 	%f44, [%r3+596];
	ld.shared.f32 	%f45, [%r3+88];
	ld.shared.f32 	%f46, [%r3+600];
	ld.shared.f32 	%f47, [%r3+92];
	ld.shared.f32 	%f48, [%r3+604];
	ld.shared.f32 	%f49, [%r3+96];
	ld.shared.f32 	%f50, [%r3+608];
	ld.shared.f32 	%f51, [%r3+100];
	ld.shared.f32 	%f52, [%r3+612];
	ld.shared.f32 	%f53, [%r3+104];
	ld.shared.f32 	%f54, [%r3+616];
	ld.shared.f32 	%f55, [%r3+108];
	ld.shared.f32 	%f56, [%r3+620];
	ld.shared.f32 	%f57, [%r3+112];
	ld.shared.f32 	%f58, [%r3+624];
	ld.shared.f32 	%f59, [%r3+116];
	ld.shared.f32 	%f60, [%r3+628];
	ld.shared.f32 	%f61, [%r3+120];
	ld.shared.f32 	%f62, [%r3+632];
	ld.shared.f32 	%f63, [%r3+124];
	ld.shared.f32 	%f64, [%r3+636];
	add.s64 	%rd104, %rd1, 1160;
	mov.b32 	%r149, 3072;
	mov.u32 	%r137, _ZZ17my_kernel_kernel0E18placeholder_shared;
$L__BB0_5:
	ld.local.f32 	%f328, [%rd104+-776];
	ld.local.f32 	%f329, [%rd104+-8];
	ld.local.f32 	%f330, [%rd104+-772];
	ld.local.f32 	%f331, [%rd104+-4];
	ld.local.f32 	%f332, [%rd104+-768];
	ld.local.f32 	%f333, [%rd104];
	add.s32 	%r138, %r137, %r149;
	ld.shared.f32 	%f334, [%r138+-3072];
	fma.rn.f32 	%f335, %f33, %f334, %f328;
	fma.rn.f32 	%f336, %f34, %f334, %f329;
	ld.shared.f32 	%f337, [%r138+-3068];
	fma.rn.f32 	%f338, %f33, %f337, %f330;
	fma.rn.f32 	%f339, %f34, %f337, %f331;
	ld.shared.f32 	%f340, [%r138+-3064];
	fma.rn.f32 	%f341, %f33, %f340, %f332;
	fma.rn.f32 	%f342, %f34, %f340, %f333;
	ld.shared.f32 	%f343, [%r138+-2688];
	fma.rn.f32 	%f344, %f35, %f343, %f335;
	fma.rn.f32 	%f345, %f36, %f343, %f336;
	ld.shared.f32 	%f346, [%r138+-2684];
	fma.rn.f32 	%f347, %f35, %f346, %f338;
	fma.rn.f32 	%f348, %f36, %f346, %f339;
	ld.shared.f32 	%f349, [%r138+-2680];
	fma.rn.f32 	%f350, %f35, %f349, %f341;
	fma.rn.f32 	%f351, %f36, %f349, %f342;
	ld.shared.f32 	%f352, [%r138+-2304];
	fma.rn.f32 	%f353, %f37, %f352, %f344;
	fma.rn.f32 	%f354, %f38, %f352, %f345;
	ld.shared.f32 	%f355, [%r138+-2300];
	fma.rn.f32 	%f356, %f37, %f355, %f347;
	fma.rn.f32 	%f357, %f38, %f355, %f348;
	ld.shared.f32 	%f358, [%r138+-2296];
	fma.rn.f32 	%f359, %f37, %f358, %f350;
	fma.rn.f32 	%f360, %f38, %f358, %f351;
	ld.shared.f32 	%f361, [%r138+-1920];
	fma.rn.f32 	%f362, %f39, %f361, %f353;
	fma.rn.f32 	%f363, %f40, %f361, %f354;
	ld.shared.f32 	%f364, [%r138+-1916];
	fma.rn.f32 	%f365, %f39, %f364, %f356;
	fma.rn.f32 	%f366, %f40, %f364, %f357;
	ld.shared.f32 	%f367, [%r138+-1912];
	fma.rn.f32 	%f368, %f39, %f367, %f359;
	fma.rn.f32 	%f369, %f40, %f367, %f360;
	ld.shared.f32 	%f370, [%r138+-1536];
	fma.rn.f32 	%f371, %f41, %f370, %f362;
	fma.rn.f32 	%f372, %f42, %f370, %f363;
	ld.shared.f32 	%f373, [%r138+-1532];
	fma.rn.f32 	%f374, %f41, %f373, %f365;
	fma.rn.f32 	%f375, %f42, %f373, %f366;
	ld.shared.f32 	%f376, [%r138+-1528];
	fma.rn.f32 	%f377, %f41, %f376, %f368;
	fma.rn.f32 	%f378, %f42, %f376, %f369;
	ld.shared.f32 	%f379, [%r138+-1152];
	fma.rn.f32 	%f380, %f43, %f379, %f371;
	fma.rn.f32 	%f381, %f44, %f379, %f372;
	ld.shared.f32 	%f382, [%r138+-1148];
	fma.rn.f32 	%f383, %f43, %f382, %f374;
	fma.rn.f32 	%f384, %f44, %f382, %f375;
	ld.shared.f32 	%f385, [%r138+-1144];
	fma.rn.f32 	%f386, %f43, %f385, %f377;
	fma.rn.f32 	%f387, %f44, %f385, %f378;
	ld.shared.f32 	%f388, [%r138+-768];
	fma.rn.f32 	%f389, %f45, %f388, %f380;
	fma.rn.f32 	%f390, %f46, %f388, %f381;
	ld.shared.f32 	%f391, [%r138+-764];
	fma.rn.f32 	%f392, %f45, %f391, %f383;
	fma.rn.f32 	%f393, %f46, %f391, %f384;
	ld.shared.f32 	%f394, [%r138+-760];
	fma.rn.f32 	%f395, %f45, %f394, %f386;
	fma.rn.f32 	%f396, %f46, %f394, %f387;
	ld.shared.f32 	%f397, [%r138+-384];
	fma.rn.f32 	%f398, %f47, %f397, %f389;
	fma.rn.f32 	%f399, %f48, %f397, %f390;
	ld.shared.f32 	%f400, [%r138+-380];
	fma.rn.f32 	%f401, %f47, %f400, %f392;
	fma.rn.f32 	%f402, %f48, %f400, %f393;
	ld.shared.f32 	%f403, [%r138+-376];
	fma.rn.f32 	%f404, %f47, %f403, %f395;
	fma.rn.f32 	%f405, %f48, %f403, %f396;
	ld.shared.f32 	%f406, [%r138];
	fma.rn.f32 	%f407, %f49, %f406, %f398;
	fma.rn.f32 	%f408, %f50, %f406, %f399;
	ld.shared.f32 	%f409, [%r138+4];
	fma.rn.f32 	%f410, %f49, %f409, %f401;
	fma.rn.f32 	%f411, %f50, %f409, %f402;
	ld.shared.f32 	%f412, [%r138+8];
	fma.rn.f32 	%f413, %f49, %f412, %f404;
	fma.rn.f32 	%f414, %f50, %f412, %f405;
	ld.shared.f32 	%f415, [%r138+384];
	fma.rn.f32 	%f416, %f51, %f415, %f407;
	fma.rn.f32 	%f417, %f52, %f415, %f408;
	ld.shared.f32 	%f418, [%r138+388];
	fma.rn.f32 	%f419, %f51, %f418, %f410;
	fma.rn.f32 	%f420, %f52, %f418, %f411;
	ld.shared.f32 	%f421, [%r138+392];
	fma.rn.f32 	%f422, %f51, %f421, %f413;
	fma.rn.f32 	%f423, %f52, %f421, %f414;
	ld.shared.f32 	%f424, [%r138+768];
	fma.rn.f32 	%f425, %f53, %f424, %f416;
	fma.rn.f32 	%f426, %f54, %f424, %f417;
	ld.shared.f32 	%f427, [%r138+772];
	fma.rn.f32 	%f428, %f53, %f427, %f419;
	fma.rn.f32 	%f429, %f54, %f427, %f420;
	ld.shared.f32 	%f430, [%r138+776];
	fma.rn.f32 	%f431, %f53, %f430, %f422;
	fma.rn.f32 	%f432, %f54, %f430, %f423;
	ld.shared.f32 	%f433, [%r138+1152];
	fma.rn.f32 	%f434, %f55, %f433, %f425;
	fma.rn.f32 	%f435, %f56, %f433, %f426;
	ld.shared.f32 	%f436, [%r138+1156];
	fma.rn.f32 	%f437, %f55, %f436, %f428;
	fma.rn.f32 	%f438, %f56, %f436, %f429;
	ld.shared.f32 	%f439, [%r138+1160];
	fma.rn.f32 	%f440, %f55, %f439, %f431;
	fma.rn.f32 	%f441, %f56, %f439, %f432;
	ld.shared.f32 	%f442, [%r138+1536];
	fma.rn.f32 	%f443, %f57, %f442, %f434;
	fma.rn.f32 	%f444, %f58, %f442, %f435;
	ld.shared.f32 	%f445, [%r138+1540];
	fma.rn.f32 	%f446, %f57, %f445, %f437;
	fma.rn.f32 	%f447, %f58, %f445, %f438;
	ld.shared.f32 	%f448, [%r138+1544];
	fma.rn.f32 	%f449, %f57, %f448, %f440;
	fma.rn.f32 	%f450, %f58, %f448, %f441;
	ld.shared.f32 	%f451, [%r138+1920];
	fma.rn.f32 	%f452, %f59, %f451, %f443;
	fma.rn.f32 	%f453, %f60, %f451, %f444;
	ld.shared.f32 	%f454, [%r138+1924];
	fma.rn.f32 	%f455, %f59, %f454, %f446;
	fma.rn.f32 	%f456, %f60, %f454, %f447;
	ld.shared.f32 	%f457, [%r138+1928];
	fma.rn.f32 	%f458, %f59, %f457, %f449;
	fma.rn.f32 	%f459, %f60, %f457, %f450;
	ld.shared.f32 	%f460, [%r138+2304];
	fma.rn.f32 	%f461, %f61, %f460, %f452;
	fma.rn.f32 	%f462, %f62, %f460, %f453;
	ld.shared.f32 	%f463, [%r138+2308];
	fma.rn.f32 	%f464, %f61, %f463, %f455;
	fma.rn.f32 	%f465, %f62, %f463, %f456;
	ld.shared.f32 	%f466, [%r138+2312];
	fma.rn.f32 	%f467, %f61, %f466, %f458;
	fma.rn.f32 	%f468, %f62, %f466, %f459;
	ld.shared.f32 	%f469, [%r138+2688];
	fma.rn.f32 	%f470, %f63, %f469, %f461;
	fma.rn.f32 	%f471, %f64, %f469, %f462;
	ld.shared.f32 	%f472, [%r138+2692];
	fma.rn.f32 	%f473, %f63, %f472, %f464;
	fma.rn.f32 	%f474, %f64, %f472, %f465;
	ld.shared.f32 	%f475, [%r138+2696];
	fma.rn.f32 	%f476, %f63, %f475, %f467;
	fma.rn.f32 	%f477, %f64, %f475, %f468;
	st.local.f32 	[%rd104+-776], %f470;
	st.local.f32 	[%rd104+-8], %f471;
	st.local.f32 	[%rd104+-772], %f473;
	st.local.f32 	[%rd104+-4], %f474;
	st.local.f32 	[%rd104+-768], %f476;
	st.local.f32 	[%rd104], %f477;
	add.s32 	%r149, %r149, 12;
	add.s64 	%rd104, %rd104, 12;
	setp.ne.s32 	%p3, %r149, 3456;
	@%p3 bra 	$L__BB0_5;
	ld.param.u64 	%rd102, [my_kernel_kernel0_param_3];
	shr.u32 	%r140, %r1, 3;
	shr.u32 	%r141, %r2, 2;
	mul.lo.s32 	%r142, %r141, 12288;
	mad.lo.s32 	%r143, %r140, 393216, %r142;
	and.b32  	%r144, %r1, 7;
	mad.lo.s32 	%r145, %r144, 1536, %r143;
	and.b32  	%r146, %r2, 3;
	mad.lo.s32 	%r8, %r146, 192, %r145;
	cvta.to.global.u64 	%rd96, %rd102;
	add.s64 	%rd108, %rd96, 16;
	mov.b32 	%r151, 0;
	mov.u64 	%rd105, %rd108;
	mov.u32 	%r150, %r8;
$L__BB0_7:
	ld.param.u64 	%rd101, [my_kernel_kernel0_param_2];
	ld.local.v4.f32 	{%f478, %f479, %f480, %f481}, [%rd106+-784];
	ld.global.nc.f32 	%f482, [%rd105+-16];
	add.f32 	%f483, %f478, %f482;
	min.f32 	%f484, %f483, 0f40C00000;
	max.f32 	%f485, %f484, 0f00000000;
	cvta.to.global.u64 	%rd13, %rd101;
	mul.wide.u32 	%rd97, %r150, 4;
	add.s64 	%rd98, %rd13, %rd97;
	st.global.f32 	[%rd98], %f485;
	ld.local.v4.f32 	{%f486, %f487, %f488, %f489}, [%rd106+-16];
	add.f32 	%f490, %f486, %f482;
	min.f32 	%f491, %f490, 0f40C00000;
	max.f32 	%f492, %f491, 0f00000000;
	st.global.f32 	[%rd98+3072], %f492;
	ld.global.nc.f32 	%f493, [%rd105+-12];
	add.f32 	%f494, %f479, %f493;
	min.f32 	%f495, %f494, 0f40C00000;
	max.f32 	%f496, %f495, 0f00000000;
	st.global.f32 	[%rd98+4], %f496;
	add.f32 	%f497, %f487, %f493;
	min.f32 	%f498, %f497, 0f40C00000;
	max.f32 	%f499, %f498, 0f00000000;
	st.global.f32 	[%rd98+3076], %f499;
	ld.global.nc.f32 	%f500, [%rd105+-8];
	add.f32 	%f501, %f480, %f500;
	min.f32 	%f502, %f501, 0f40C00000;
	max.f32 	%f503, %f502, 0f00000000;
	st.global.f32 	[%rd98+8], %f503;
	add.f32 	%f504, %f488, %f500;
	min.f32 	%f505, %f504, 0f40C00000;
	max.f32 	%f506, %f505, 0f00000000;
	st.global.f32 	[%rd98+3080], %f506;
	ld.global.nc.f32 	%f507, [%rd105+-4];
	add.f32 	%f508, %f481, %f507;
	min.f32 	%f509, %f508, 0f40C00000;
	max.f32 	%f510, %f509, 0f00000000;
	st.global.f32 	[%rd98+12], %f510;
	add.f32 	%f511, %f489, %f507;
	min.f32 	%f512, %f511, 0f40C00000;
	max.f32 	%f513, %f512, 0f00000000;
	st.global.f32 	[%rd98+3084], %f513;
	ld.local.v4.f32 	{%f514, %f515, %f516, %f517}, [%rd106+-768];
	ld.global.nc.f32 	%f518, [%rd105];
	add.f32 	%f519, %f514, %f518;
	min.f32 	%f520, %f519, 0f40C00000;
	max.f32 	%f521, %f520, 0f00000000;
	st.global.f32 	[%rd98+16], %f521;
	ld.local.v4.f32 	{%f522, %f523, %f524, %f525}, [%rd106];
	add.f32 	%f526, %f522, %f518;
	min.f32 	%f527, %f526, 0f40C00000;
	max.f32 	%f528, %f527, 0f00000000;
	st.global.f32 	[%rd98+3088], %f528;
	ld.global.nc.f32 	%f529, [%rd105+4];
	add.f32 	%f530, %f515, %f529;
	min.f32 	%f531, %f530, 0f40C00000;
	max.f32 	%f532, %f531, 0f00000000;
	st.global.f32 	[%rd98+20], %f532;
	add.f32 	%f533, %f523, %f529;
	min.f32 	%f534, %f533, 0f40C00000;
	max.f32 	%f535, %f534, 0f00000000;
	st.global.f32 	[%rd98+3092], %f535;
	ld.global.nc.f32 	%f536, [%rd105+8];
	add.f32 	%f537, %f516, %f536;
	min.f32 	%f538, %f537, 0f40C00000;
	max.f32 	%f539, %f538, 0f00000000;
	st.global.f32 	[%rd98+24], %f539;
	add.f32 	%f540, %f524, %f536;
	min.f32 	%f541, %f540, 0f40C00000;
	max.f32 	%f542, %f541, 0f00000000;
	st.global.f32 	[%rd98+3096], %f542;
	ld.global.nc.f32 	%f543, [%rd105+12];
	add.f32 	%f544, %f517, %f543;
	min.f32 	%f545, %f544, 0f40C00000;
	max.f32 	%f546, %f545, 0f00000000;
	st.global.f32 	[%rd98+28], %f546;
	add.f32 	%f547, %f525, %f543;
	min.f32 	%f548, %f547, 0f40C00000;
	max.f32 	%f549, %f548, 0f00000000;
	st.global.f32 	[%rd98+3100], %f549;
	add.s32 	%r151, %r151, 8;
	add.s32 	%r150, %r150, 8;
	add.s64 	%rd106, %rd106, 32;
	add.s64 	%rd105, %rd105, 32;
	setp.ne.s32 	%p4, %r151, 96;
	@%p4 bra 	$L__BB0_7;
	mul.wide.u32 	%rd99, %r8, 4;
	add.s64 	%rd100, %rd99, %rd13;
	add.s64 	%rd107, %rd100, 3484;
	mov.b32 	%r152, 0;
$L__BB0_9:
	ld.local.v4.f32 	{%f550, %f551, %f552, %f553}, [%rd109+-784];
	ld.global.nc.f32 	%f554, [%rd108+-16];
	add.f32 	%f555, %f550, %f554;
	min.f32 	%f556, %f555, 0f40C00000;
	max.f32 	%f557, %f556, 0f00000000;
	st.global.f32 	[%rd107+-3100], %f557;
	ld.local.v4.f32 	{%f558, %f559, %f560, %f561}, [%rd109+-16];
	add.f32 	%f562, %f558, %f554;
	min.f32 	%f563, %f562, 0f40C00000;
	max.f32 	%f564, %f563, 0f00000000;
	st.global.f32 	[%rd107+-28], %f564;
	ld.global.nc.f32 	%f565, [%rd108+-12];
	add.f32 	%f566, %f551, %f565;
	min.f32 	%f567, %f566, 0f40C00000;
	max.f32 	%f568, %f567, 0f00000000;
	st.global.f32 	[%rd107+-3096], %f568;
	add.f32 	%f569, %f559, %f565;
	min.f32 	%f570, %f569, 0f40C00000;
	max.f32 	%f571, %f570, 0f00000000;
	st.global.f32 	[%rd107+-24], %f571;
	ld.global.nc.f32 	%f572, [%rd108+-8];
	add.f32 	%f573, %f552, %f572;
	min.f32 	%f574, %f573, 0f40C00000;
	max.f32 	%f575, %f574, 0f00000000;
	st.global.f32 	[%rd107+-3092], %f575;
	add.f32 	%f576, %f560, %f572;
	min.f32 	%f577, %f576, 0f40C00000;
	max.f32 	%f578, %f577, 0f00000000;
	st.global.f32 	[%rd107+-20], %f578;
	ld.global.nc.f32 	%f579, [%rd108+-4];
	add.f32 	%f580, %f553, %f579;
	min.f32 	%f581, %f580, 0f40C00000;
	max.f32 	%f582, %f581, 0f00000000;
	st.global.f32 	[%rd107+-3088], %f582;
	add.f32 	%f583, %f561, %f579;
	min.f32 	%f584, %f583, 0f40C00000;
	max.f32 	%f585, %f584, 0f00000000;
	st.global.f32 	[%rd107+-16], %f585;
	ld.local.v4.f32 	{%f586, %f587, %f588, %f589}, [%rd109+-768];
	ld.global.nc.f32 	%f590, [%rd108];
	add.f32 	%f591, %f586, %f590;
	min.f32 	%f592, %f591, 0f40C00000;
	max.f32 	%f593, %f592, 0f00000000;
	st.global.f32 	[%rd107+-3084], %f593;
	ld.local.v4.f32 	{%f594, %f595, %f596, %f597}, [%rd109];
	add.f32 	%f598, %f594, %f590;
	min.f32 	%f599, %f598, 0f40C00000;
	max.f32 	%f600, %f599, 0f00000000;
	st.global.f32 	[%rd107+-12], %f600;
	ld.global.nc.f32 	%f601, [%rd108+4];
	add.f32 	%f602, %f587, %f601;
	min.f32 	%f603, %f602, 0f40C00000;
	max.f32 	%f604, %f603, 0f00000000;
	st.global.f32 	[%rd107+-3080], %f604;
	add.f32 	%f605, %f595, %f601;
	min.f32 	%f606, %f605, 0f40C00000;
	max.f32 	%f607, %f606, 0f00000000;
	st.global.f32 	[%rd107+-8], %f607;
	ld.global.nc.f32 	%f608, [%rd108+8];
	add.f32 	%f609, %f588, %f608;
	min.f32 	%f610, %f609, 0f40C00000;
	max.f32 	%f611, %f610, 0f00000000;
	st.global.f32 	[%rd107+-3076], %f611;
	add.f32 	%f612, %f596, %f608;
	min.f32 	%f613, %f612, 0f40C00000;
	max.f32 	%f614, %f613, 0f00000000;
	st.global.f32 	[%rd107+-4], %f614;
	ld.global.nc.f32 	%f615, [%rd108+12];
	add.f32 	%f616, %f589, %f615;
	min.f32 	%f617, %f616, 0f40C00000;
	max.f32 	%f618, %f617, 0f00000000;
	st.global.f32 	[%rd107+-3072], %f618;
	add.f32 	%f619, %f597, %f615;
	min.f32 	%f620, %f619, 0f40C00000;
	max.f32 	%f621, %f620, 0f00000000;
	st.global.f32 	[%rd107], %f621;
	add.s32 	%r152, %r152, 8;
	add.s64 	%rd109, %rd109, 32;
	add.s64 	%rd108, %rd108, 32;
	add.s64 	%rd107, %rd107, 32;
	setp.ne.s32 	%p5, %r152, 96;
	@%p5 bra 	$L__BB0_9;
	ret;

}


// ===== COMPILED SASS (sm_100) =====

	.target	sm_100

	.elftype	@"ET_EXEC"


//--------------------- .note.nv.tkinfo           --------------------------
	.section	.note.nv.tkinfo,"",@"SHT_NOTE"
	.sectionflags	@"SHF_NOTE_NV_TKINFO"
	.tkinfo
        /*0018*/ 	.word	0x00000002
        /*0030*/ 	.string	""
        /*0030*/ 	.string	"ptxas"
        /*0030*/ 	.string	"Cuda compilation tools, release 13.0, V13.0.88"
        /*0030*/ 	.string	"Build cuda_13.0.r13.0/compiler.36424714_0"
        /*0030*/ 	.string	"-arch sm_100 -m 64 "



//--------------------- .note.nv.cuinfo           --------------------------
	.section	.note.nv.cuinfo,"",@"SHT_NOTE"
	.sectionflags	@"SHF_NOTE_NV_CUINFO"
        /*0018*/ 	.short	0x0002
        /*001a*/ 	.short	0x0064
        /*001c*/ 	.short	0x0082
	.zero		2


//--------------------- .nv.info                  --------------------------
	.section	.nv.info,"",@"SHT_CUDA_INFO"
	.align	4


	//----- nvinfo : EIATTR_REGCOUNT
	.align		4
        /*0000*/ 	.byte	0x04, 0x2f
        /*0002*/ 	.short	(.L_1 - .L_0)
	.align		4
.L_0:
        /*0004*/ 	.word	index@(my_kernel_kernel0)
        /*0008*/ 	.word	0x00000030


	//----- nvinfo : EIATTR_FRAME_SIZE
	.align		4
.L_1:
        /*000c*/ 	.byte	0x04, 0x11
        /*000e*/ 	.short	(.L_3 - .L_2)
	.align		4
.L_2:
        /*0010*/ 	.word	index@(my_kernel_kernel0)
        /*0014*/ 	.word	0x00000600


	//----- nvinfo : EIATTR_MIN_STACK_SIZE
	.align		4
.L_3:
        /*0018*/ 	.byte	0x04, 0x12
        /*001a*/ 	.short	(.L_5 - .L_4)
	.align		4
.L_4:
        /*001c*/ 	.word	index@(my_kernel_kernel0)
        /*0020*/ 	.word	0x00000600
.L_5:


//--------------------- .nv.compat                --------------------------
	.section	.nv.compat,"",@"SHT_CUDA_COMPAT_INFO"
	.align	4
        /*0000*/ 	.byte	0x02, 0x09, 0x00, 0x00, 0x02, 0x02, 0x01, 0x00, 0x02, 0x05, 0x05, 0x00, 0x03, 0x07, 0x01, 0x01
        /*0010*/ 	.byte	0x02, 0x03, 0x00, 0x00, 0x02, 0x06, 0x01, 0x00, 0x04, 0x0b, 0x08, 0x00, 0x09, 0x00, 0x00, 0x00
        /*0020*/ 	.byte	0x00, 0x00, 0x00, 0x00


//--------------------- .nv.info.my_kernel_kernel0 --------------------------
	.section	.nv.info.my_kernel_kernel0,"",@"SHT_CUDA_INFO"
	.sectionflags	@""
	.align	4


	//----- nvinfo : EIATTR_CUDA_API_VERSION
	.align		4
        /*0000*/ 	.byte	0x04, 0x37
        /*0002*/ 	.short	(.L_7 - .L_6)
.L_6:
        /*0004*/ 	.word	0x00000082


	//----- nvinfo : EIATTR_KPARAM_INFO
	.align		4
.L_7:
        /*0008*/ 	.byte	0x04, 0x17
        /*000a*/ 	.short	(.L_9 - .L_8)
.L_8:
        /*000c*/ 	.word	0x00000000
        /*0010*/ 	.short	0x0003
        /*0012*/ 	.short	0x0018
        /*0014*/ 	.byte	0x00, 0xf5, 0x21, 0x00


	//----- nvinfo : EIATTR_KPARAM_INFO
	.align		4
.L_9:
        /*0018*/ 	.byte	0x04, 0x17
        /*001a*/ 	.short	(.L_11 - .L_10)
.L_10:
        /*001c*/ 	.word	0x00000000
        /*0020*/ 	.short	0x0002
        /*0022*/ 	.short	0x0010
        /*0024*/ 	.byte	0x00, 0xf5, 0x21, 0x00


	//----- nvinfo : EIATTR_KPARAM_INFO
	.align		4
.L_11:
        /*0028*/ 	.byte	0x04, 0x17
        /*002a*/ 	.short	(.L_13 - .L_12)
.L_12:
        /*002c*/ 	.word	0x00000000
        /*0030*/ 	.short	0x0001
        /*0032*/ 	.short	0x0008
        /*0034*/ 	.byte	0x00, 0xf5, 0x21, 0x00


	//----- nvinfo : EIATTR_KPARAM_INFO
	.align		4
.L_13:
        /*0038*/ 	.byte	0x04, 0x17
        /*003a*/ 	.short	(.L_15 - .L_14)
.L_14:
        /*003c*/ 	.word	0x00000000
        /*0040*/ 	.short	0x0000
        /*0042*/ 	.short	0x0000
        /*0044*/ 	.byte	0x00, 0xf5, 0x21, 0x00


	//----- nvinfo : EIATTR_SPARSE_MMA_MASK
	.align		4
.L_15:
        /*0048*/ 	.byte	0x03, 0x50
        /*004a*/ 	.short	0x0000


	//----- nvinfo : EIATTR_MAXREG_COUNT
	.align		4
        /*004c*/ 	.byte	0x03, 0x1b
        /*004e*/ 	.short	0x00ff


	//----- nvinfo : EIATTR_NUM_BARRIERS
	.align		4
        /*0050*/ 	.byte	0x02, 0x4c
        /*0052*/ 	.byte	0x01
	.zero		1


	//----- nvinfo : EIATTR_MERCURY_ISA_VERSION
	.align		4
        /*0054*/ 	.byte	0x03, 0x5f
        /*0056*/ 	.short	0x0101


	//----- nvinfo : EIATTR_VRC_CTA_INIT_COUNT
	.align		4
        /*0058*/ 	.byte	0x02, 0x4a
	.zero		1
	.zero		1


	//----- nvinfo : EIATTR_EXIT_INSTR_OFFSETS
	.align		4
        /*005c*/ 	.byte	0x04, 0x1c
        /*005e*/ 	.short	(.L_17 - .L_16)


	//   ....[0]....
.L_16:
        /*0060*/ 	.word	0x00004000


	//----- nvinfo : EIATTR_CRS_STACK_SIZE
	.align		4
.L_17:
        /*0064*/ 	.byte	0x04, 0x1e
        /*0066*/ 	.short	(.L_19 - .L_18)
.L_18:
        /*0068*/ 	.word	0x00000000


	//----- nvinfo : EIATTR_CBANK_PARAM_SIZE
	.align		4
.L_19:
        /*006c*/ 	.byte	0x03, 0x19
        /*006e*/ 	.short	0x0020


	//----- nvinfo : EIATTR_PARAM_CBANK
	.align		4
        /*0070*/ 	.byte	0x04, 0x0a
        /*0072*/ 	.short	(.L_21 - .L_20)
	.align		4
.L_20:
        /*0074*/ 	.word	index@(.nv.constant0.my_kernel_kernel0)
        /*0078*/ 	.short	0x0380
        /*007a*/ 	.short	0x0020


	//----- nvinfo : EIATTR_SW_WAR
	.align		4
.L_21:
        /*007c*/ 	.byte	0x04, 0x36
        /*007e*/ 	.short	(.L_23 - .L_22)
.L_22:
        /*0080*/ 	.word	0x00000008
.L_23:


//--------------------- .nv.callgraph             --------------------------
	.section	.nv.callgraph,"",@"SHT_CUDA_CALLGRAPH"
	.align	4
	.sectionentsize	8
	.align		4
        /*0000*/ 	.word	0x00000000
	.align		4
        /*0004*/ 	.word	0xffffffff
	.align		4
        /*0008*/ 	.word	0x00000000
	.align		4
        /*000c*/ 	.word	0xfffffffe
	.align		4
        /*0010*/ 	.word	0x00000000
	.align		4
        /*0014*/ 	.word	0xfffffffd
	.align		4
        /*0018*/ 	.word	0x00000000
	.align		4
        /*001c*/ 	.word	0xfffffffc


//--------------------- .text.my_kernel_kernel0   --------------------------
	.section	.text.my_kernel_kernel0,"ax",@progbits
	.align	128
        .global         my_kernel_kernel0
        .type           my_kernel_kernel0,@function
        .size           my_kernel_kernel0,(.L_x_7 - my_kernel_kernel0)
        .other          my_kernel_kernel0,@"STO_CUDA_ENTRY STV_DEFAULT"
my_kernel_kernel0:
.text.my_kernel_kernel0:
[----:B------:R-:W0:Y:S01]  /*0000*/  LDC R1, c[0x0][0x37c] ;  /* 0x0000df00ff017b82 */ /* 0x000e220000000800 */
[----:B------:R-:W1:Y:S07]  /*0010*/  S2R R0, SR_CTAID.X ;  /* 0x0000000000007919 */ /* 0x000e6e0000002500 */
[----:B------:R-:W2:Y:S01]  /*0020*/  LDC.64 R20, c[0x0][0x380] ;  /* 0x0000e000ff147b82 */ /* 0x000ea20000000a00 */
[----:B------:R-:W3:Y:S01]  /*0030*/  LDCU.64 UR10, c[0x0][0x358] ;  /* 0x00006b00ff0a77ac */ /* 0x000ee20008000a00 */
[----:B0-----:R-:W-:Y:S01]  /*0040*/  IADD3 R1, PT, PT, R1, -0x600, RZ ;  /* 0xfffffa0001017810 */ /* 0x001fe20007ffe0ff */
[----:B------:R-:W0:Y:S05]  /*0050*/  S2R R2, SR_TID.X ;  /* 0x0000000000027919 */ /* 0x000e2a0000002100 */
[----:B------:R-:W4:Y:S08]  /*0060*/  LDC.64 R18, c[0x0][0x380] ;  /* 0x0000e000ff127b82 */ /* 0x000f300000000a00 */
[----:B------:R-:W5:Y:S08]  /*0070*/  LDC.64 R16, c[0x0][0x380] ;  /* 0x0000e000ff107b82 */ /* 0x000f700000000a00 */
[----:B------:R-:W5:Y:S01]  /*0080*/  LDC.64 R8, c[0x0][0x380] ;  /* 0x0000e000ff087b82 */ /* 0x000f620000000a00 */
[----:B-1----:R-:W-:-:S07]  /*0090*/  SHF.L.U32 R7, R0, 0x8, RZ ;  /* 0x0000000800077819 */ /* 0x002fce00000006ff */
[----:B------:R-:W1:Y:S01]  /*00a0*/  LDC.64 R22, c[0x0][0x380] ;  /* 0x0000e000ff167b82 */ /* 0x000e620000000a00 */
[----:B------:R-:W-:Y:S02]  /*00b0*/  SHF.L.U32 R15, R0, 0xd, RZ ;  /* 0x0000000d000f7819 */ /* 0x000fe400000006ff */
[C---:B0-----:R-:W-:Y:S02]  /*00c0*/  IADD3 R3, PT, PT, R2.reuse, 0x80, RZ ;  /* 0x0000008002037810 */ /* 0x041fe40007ffe0ff */
[----:B------:R-:W-:Y:S02]  /*00d0*/  LOP3.LUT R7, R7, 0x700, RZ, 0xc0, !PT ;  /* 0x0000070007077812 */ /* 0x000fe400078ec0ff */
[----:B------:R-:W-:Y:S01]  /*00e0*/  LOP3.LUT R4, R15, 0x7fff000f, R2, 0xc8, !PT ;  /* 0x7fff000f0f047812 */ /* 0x000fe200078ec802 */
[----:B------:R-:W0:Y:S01]  /*00f0*/  LDC.64 R24, c[0x0][0x380] ;  /* 0x0000e000ff187b82 */ /* 0x000e220000000a00 */
[----:B------:R-:W-:Y:S02]  /*0100*/  SHF.L.U32 R12, R2, 0x3, RZ ;  /* 0x00000003020c7819 */ /* 0x000fe400000006ff */
[----:B------:R-:W-:-:S02]  /*0110*/  LOP3.LUT R10, R3, 0x7f0, RZ, 0xc0, !PT ;  /* 0x000007f0030a7812 */ /* 0x000fc400078ec0ff */
[----:B------:R-:W-:Y:S02]  /*0120*/  LOP3.LUT R5, R4, R7, RZ, 0xfc, !PT ;  /* 0x0000000704057212 */ /* 0x000fe400078efcff */
[----:B------:R-:W-:Y:S02]  /*0130*/  IADD3 R3, PT, PT, R12, 0xc00, RZ ;  /* 0x00000c000c037810 */ /* 0x000fe40007ffe0ff */
[----:B------:R-:W-:Y:S02]  /*0140*/  IADD3 R10, PT, PT, R10, R5, RZ ;  /* 0x000000050a0a7210 */ /* 0x000fe40007ffe0ff */
[----:B------:R-:W-:Y:S02]  /*0150*/  LOP3.LUT R3, R3, 0x3800, RZ, 0xc0, !PT ;  /* 0x0000380003037812 */ /* 0x000fe400078ec0ff */
[----:B------:R-:W-:Y:S02]  /*0160*/  IADD3 R4, PT, PT, R12, 0x1400, RZ ;  /* 0x000014000c047810 */ /* 0x000fe40007ffe0ff */
[----:B------:R-:W-:-:S02]  /*0170*/  IADD3 R3, PT, PT, R3, R10, RZ ;  /* 0x0000000a03037210 */ /* 0x000fc40007ffe0ff */
[----:B------:R-:W-:Y:S02]  /*0180*/  LOP3.LUT R11, R4, 0x3800, RZ, 0xc0, !PT ;  /* 0x00003800040b7812 */ /* 0x000fe400078ec0ff */
[C---:B------:R-:W-:Y:S01]  /*0190*/  IADD3 R6, PT, PT, R12.reuse, 0x1c00, RZ ;  /* 0x00001c000c067810 */ /* 0x040fe20007ffe0ff */
[----:B--2---:R-:W-:Y:S01]  /*01a0*/  IMAD.WIDE.U32 R26, R3, 0x4, R20 ;  /* 0x00000004031a7825 */ /* 0x004fe200078e0014 */
[----:B------:R-:W-:Y:S01]  /*01b0*/  IADD3 R3, PT, PT, R12, 0x2400, RZ ;  /* 0x000024000c037810 */ /* 0x000fe20007ffe0ff */
[----:B------:R-:W2:Y:S01]  /*01c0*/  LDC.64 R4, c[0x0][0x380] ;  /* 0x0000e000ff047b82 */ /* 0x000ea20000000a00 */
[----:B------:R-:W-:Y:S02]  /*01d0*/  IADD3 R11, PT, PT, R10, R11, RZ ;  /* 0x0000000b0a0b7210 */ /* 0x000fe40007ffe0ff */
[----:B------:R-:W-:Y:S02]  /*01e0*/  LOP3.LUT R13, R6, 0x3800, RZ, 0xc0, !PT ;  /* 0x00003800060d7812 */ /* 0x000fe400078ec0ff */
[----:B------:R-:W-:Y:S01]  /*01f0*/  LOP3.LUT R3, R3, 0x7800, RZ, 0xc0, !PT ;  /* 0x0000780003037812 */ /* 0x000fe200078ec0ff */
[----:B----4-:R-:W-:Y:S01]  /*0200*/  IMAD.WIDE.U32 R28, R11, 0x4, R18 ;  /* 0x000000040b1c7825 */ /* 0x010fe200078e0012 */
[----:B------:R-:W-:Y:S01]  /*0210*/  IADD3 R6, PT, PT, R12, 0x2c00, RZ ;  /* 0x00002c000c067810 */ /* 0x000fe20007ffe0ff */
[----:B------:R-:W4:Y:S01]  /*0220*/  LDC.64 R18, c[0x0][0x380] ;  /* 0x0000e000ff127b82 */ /* 0x000f220000000a00 */
[----:B------:R-:W-:-:S02]  /*0230*/  IADD3 R31, PT, PT, R10, R3, RZ ;  /* 0x000000030a1f7210 */ /* 0x000fc40007ffe0ff */
[----:B------:R-:W-:Y:S01]  /*0240*/  IADD3 R14, PT, PT, R12, 0x3c00, RZ ;  /* 0x00003c000c0e7810 */ /* 0x000fe20007ffe0ff */
[----:B---3--:R3:W4:Y:S01]  /*0250*/  LDG.E.CONSTANT R3, desc[UR10][R26.64] ;  /* 0x0000000a1a037981 */ /* 0x008722000c1e9900 */
[----:B------:R-:W-:Y:S02]  /*0260*/  LOP3.LUT R11, R6, 0x7800, RZ, 0xc0, !PT ;  /* 0x00007800060b7812 */ /* 0x000fe400078ec0ff */
[----:B------:R-:W-:Y:S01]  /*0270*/  IADD3 R6, PT, PT, R12, 0x3400, RZ ;  /* 0x000034000c067810 */ /* 0x000fe20007ffe0ff */
[----:B------:R-:W4:Y:S01]  /*0280*/  LDC.64 R20, c[0x0][0x380] ;  /* 0x0000e000ff147b82 */ /* 0x000f220000000a00 */
[----:B-----5:R-:W-:Y:S01]  /*0290*/  IMAD.WIDE.U32 R30, R31, 0x4, R16 ;  /* 0x000000041f1e7825 */ /* 0x020fe200078e0010 */
[----:B------:R-:W-:Y:S02]  /*02a0*/  IADD3 R13, PT, PT, R10, R13, RZ ;  /* 0x0000000d0a0d7210 */ /* 0x000fe40007ffe0ff */
[----:B------:R-:W-:Y:S02]  /*02b0*/  LOP3.LUT R17, R6, 0x7800, RZ, 0xc0, !PT ;  /* 0x0000780006117812 */ /* 0x000fe400078ec0ff */
[----:B---3--:R-:W-:Y:S01]  /*02c0*/  LOP3.LUT R27, R14, 0x7800, RZ, 0xc0, !PT ;  /* 0x000078000e1b7812 */ /* 0x008fe200078ec0ff */
[----:B------:R-:W-:Y:S01]  /*02d0*/  IMAD.WIDE.U32 R8, R13, 0x4, R8 ;  /* 0x000000040d087825 */ /* 0x000fe200078e0008 */
[C---:B------:R-:W-:Y:S01]  /*02e0*/  IADD3 R33, PT, PT, R10.reuse, R17, RZ ;  /* 0x000000110a217210 */ /* 0x040fe20007ffe0ff */
[----:B------:R-:W3:Y:S01]  /*02f0*/  LDG.E.CONSTANT R13, desc[UR10][R28.64] ;  /* 0x0000000a1c0d7981 */ /* 0x000ee2000c1e9900 */
[----:B------:R-:W-:Y:S01]  /*0300*/  IADD3 R27, PT, PT, R10, R27, RZ ;  /* 0x0000001b0a1b7210 */ /* 0x000fe20007ffe0ff */
[----:B------:R-:W5:Y:S01]  /*0310*/  LDC.64 R16, c[0x0][0x380] ;  /* 0x0000e000ff107b82 */ /* 0x000f620000000a00 */
[----:B------:R-:W-:Y:S01]  /*0320*/  IADD3 R14, PT, PT, R12, 0x4c00, RZ ;  /* 0x00004c000c0e7810 */ /* 0x000fe20007ffe0ff */
[----:B------:R0:W3:Y:S02]  /*0330*/  LDG.E.CONSTANT R8, desc[UR10][R8.64] ;  /* 0x0000000a08087981 */ /* 0x0000e4000c1e9900 */
[----:B-1----:R-:W-:Y:S01]  /*0340*/  IMAD.WIDE.U32 R34, R27, 0x4, R22 ;  /* 0x000000041b227825 */ /* 0x002fe200078e0016 */
[----:B------:R-:W-:-:S02]  /*0350*/  IADD3 R11, PT, PT, R10, R11, RZ ;  /* 0x0000000b0a0b7210 */ /* 0x000fc40007ffe0ff */
[----:B------:R-:W-:Y:S01]  /*0360*/  IADD3 R6, PT, PT, R12, 0x4400, RZ ;  /* 0x000044000c067810 */ /* 0x000fe20007ffe0ff */
[----:B------:R-:W1:Y:S01]  /*0370*/  LDC.64 R26, c[0x0][0x380] ;  /* 0x0000e000ff1a7b82 */ /* 0x000e620000000a00 */
[----:B------:R-:W-:Y:S01]  /*0380*/  LOP3.LUT R23, R14, 0x7800, RZ, 0xc0, !PT ;  /* 0x000078000e177812 */ /* 0x000fe200078ec0ff */
[----:B--2---:R-:W-:Y:S01]  /*0390*/  IMAD.WIDE.U32 R4, R11, 0x4, R4 ;  /* 0x000000040b047825 */ /* 0x004fe200078e0004 */
[----:B0-----:R-:W-:Y:S01]  /*03a0*/  LOP3.LUT R9, R6, 0x7800, RZ, 0xc0, !PT ;  /* 0x0000780006097812 */ /* 0x001fe200078ec0ff */
[----:B------:R0:W2:Y:S04]  /*03b0*/  LDG.E.CONSTANT R11, desc[UR10][R30.64] ;  /* 0x0000000a1e0b7981 */ /* 0x0000a8000c1e9900 */
[----:B------:R-:W1:Y:S01]  /*03c0*/  LDC.64 R28, c[0x0][0x380] ;  /* 0x0000e000ff1c7b82 */ /* 0x000e620000000a00 */
[----:B------:R-:W-:Y:S01]  /*03d0*/  IADD3 R23, PT, PT, R10, R23, RZ ;  /* 0x000000170a177210 */ /* 0x000fe20007ffe0ff */
[----:B------:R4:W2:Y:S01]  /*03e0*/  LDG.E.CONSTANT R4, desc[UR10][R4.64] ;  /* 0x0000000a04047981 */ /* 0x0008a2000c1e9900 */
[----:B------:R-:W-:Y:S01]  /*03f0*/  IADD3 R22, PT, PT, R12, 0x5400, RZ ;  /* 0x000054000c167810 */ /* 0x000fe20007ffe0ff */
[----:B------:R-:W-:Y:S01]  /*0400*/  IMAD.WIDE.U32 R32, R33, 0x4, R24 ;  /* 0x0000000421207825 */ /* 0x000fe200078e0018 */
[----:B0-----:R-:W-:-:S03]  /*0410*/  IADD3 R31, PT, PT, R10, R9, RZ ;  /* 0x000000090a1f7210 */ /* 0x001fc60007ffe0ff */
[----:B----4-:R-:W-:Y:S01]  /*0420*/  IMAD.WIDE.U32 R40, R23, 0x4, R18 ;  /* 0x0000000417287825 */ /* 0x010fe200078e0012 */
[C---:B------:R-:W-:Y:S01]  /*0430*/  IADD3 R18, PT, PT, R12.reuse, 0x6400, RZ ;  /* 0x000064000c127810 */ /* 0x040fe20007ffe0ff */
[----:B------:R-:W0:Y:S01]  /*0440*/  LDC.64 R24, c[0x0][0x380] ;  /* 0x0000e000ff187b82 */ /* 0x000e220000000a00 */
[----:B------:R-:W-:Y:S01]  /*0450*/  IADD3 R14, PT, PT, R12, 0x5c00, RZ ;  /* 0x00005c000c0e7810 */ /* 0x000fe20007ffe0ff */
[----:B------:R-:W-:Y:S01]  /*0460*/  IMAD.WIDE.U32 R30, R31, 0x4, R20 ;  /* 0x000000041f1e7825 */ /* 0x000fe200078e0014 */
[----:B------:R-:W-:Y:S01]  /*0470*/  LOP3.LUT R5, R22, 0x7800, RZ, 0xc0, !PT ;  /* 0x0000780016057812 */ /* 0x000fe200078ec0ff */
[----:B------:R4:W2:Y:S01]  /*0480*/  LDG.E.CONSTANT R6, desc[UR10][R32.64] ;  /* 0x0000000a20067981 */ /* 0x0008a2000c1e9900 */
[----:B------:R-:W-:-:S03]  /*0490*/  LOP3.LUT R21, R18, 0xf800, RZ, 0xc0, !PT ;  /* 0x0000f80012157812 */ /* 0x000fc600078ec0ff */
[----:B------:R-:W0:Y:S01]  /*04a0*/  LDC.64 R22, c[0x0][0x380] ;  /* 0x0000e000ff167b82 */ /* 0x000e220000000a00 */
[----:B------:R-:W-:Y:S01]  /*04b0*/  IADD3 R5, PT, PT, R10, R5, RZ ;  /* 0x000000050a057210 */ /* 0x000fe20007ffe0ff */
[----:B------:R-:W2:Y:S01]  /*04c0*/  LDG.E.CONSTANT R9, desc[UR10][R34.64] ;  /* 0x0000000a22097981 */ /* 0x000ea2000c1e9900 */
[----:B------:R-:W-:Y:S02]  /*04d0*/  LOP3.LUT R19, R14, 0x7800, RZ, 0xc0, !PT ;  /* 0x000078000e137812 */ /* 0x000fe400078ec0ff */
[C---:B------:R-:W-:Y:S01]  /*04e0*/  IADD3 R21, PT, PT, R10.reuse, R21, RZ ;  /* 0x000000150a157210 */ /* 0x040fe20007ffe0ff */
[----:B-----5:R-:W-:Y:S01]  /*04f0*/  IMAD.WIDE.U32 R16, R5, 0x4, R16 ;  /* 0x0000000405107825 */ /* 0x020fe200078e0010 */
[----:B------:R-:W-:Y:S01]  /*0500*/  IADD3 R19, PT, PT, R10, R19, RZ ;  /* 0x000000130a137210 */ /* 0x000fe20007ffe0ff */
[----:B------:R5:W2:Y:S01]  /*0510*/  LDG.E.CONSTANT R5, desc[UR10][R30.64] ;  /* 0x0000000a1e057981 */ /* 0x000aa2000c1e9900 */
[C---:B----4-:R-:W-:Y:S01]  /*0520*/  IADD3 R32, PT, PT, R12.reuse, 0x7400, RZ ;  /* 0x000074000c207810 */ /* 0x050fe20007ffe0ff */
[----:B-1----:R-:W-:Y:S01]  /*0530*/  IMAD.WIDE.U32 R26, R21, 0x4, R26 ;  /* 0x00000004151a7825 */ /* 0x002fe200078e001a */
[----:B------:R-:W-:Y:S01]  /*0540*/  IADD3 R14, PT, PT, R12, 0x6c00, RZ ;  /* 0x00006c000c0e7810 */ /* 0x000fe20007ffe0ff */
[----:B------:R-:W1:Y:S01]  /*0550*/  LDC.64 R20, c[0x0][0x380] ;  /* 0x0000e000ff147b82 */ /* 0x000e620000000a00 */
[----:B------:R4:W2:Y:S01]  /*0560*/  LDG.E.CONSTANT R38, desc[UR10][R16.64] ;  /* 0x0000000a10267981 */ /* 0x0008a2000c1e9900 */
[----:B------:R-:W-:Y:S01]  /*0570*/  IMAD.WIDE.U32 R28, R19, 0x4, R28 ;  /* 0x00000004131c7825 */ /* 0x000fe200078e001c */
[----:B------:R-:W-:-:S02]  /*0580*/  LOP3.LUT R33, R14, 0xf800, RZ, 0xc0, !PT ;  /* 0x0000f8000e217812 */ /* 0x000fc400078ec0ff */
[----:B------:R-:W2:Y:S01]  /*0590*/  LDG.E.CONSTANT R36, desc[UR10][R26.64] ;  /* 0x0000000a1a247981 */ /* 0x000ea2000c1e9900 */
[----:B-----5:R-:W-:Y:S02]  /*05a0*/  LOP3.LUT R31, R32, 0xf800, RZ, 0xc0, !PT ;  /* 0x0000f800201f7812 */ /* 0x020fe400078ec0ff */
[----:B------:R-:W-:Y:S01]  /*05b0*/  IADD3 R32, PT, PT, R12, 0x8400, RZ ;  /* 0x000084000c207810 */ /* 0x000fe20007ffe0ff */
[----:B------:R5:W2:Y:S01]  /*05c0*/  LDG.E.CONSTANT R37, desc[UR10][R28.64] ;  /* 0x0000000a1c257981 */ /* 0x000aa2000c1e9900 */
[----:B----4-:R-:W4:Y:S01]  /*05d0*/  LDC.64 R16, c[0x0][0x380] ;  /* 0x0000e000ff107b82 */ /* 0x010f220000000a00 */
[C---:B------:R-:W-:Y:S02]  /*05e0*/  IADD3 R33, PT, PT, R10.reuse, R33, RZ ;  /* 0x000000210a217210 */ /* 0x040fe40007ffe0ff */
[----:B------:R1:W2:Y:S01]  /*05f0*/  LDG.E.CONSTANT R39, desc[UR10][R40.64] ;  /* 0x0000000a28277981 */ /* 0x0002a2000c1e9900 */
[----:B------:R-:W-:Y:S02]  /*0600*/  IADD3 R35, PT, PT, R10, R31, RZ ;  /* 0x0000001f0a237210 */ /* 0x000fe40007ffe0ff */
[----:B------:R-:W-:-:S02]  /*0610*/  IADD3 R14, PT, PT, R12, 0x7c00, RZ ;  /* 0x00007c000c0e7810 */ /* 0x000fc40007ffe0ff */
[----:B-----5:R-:W-:Y:S01]  /*0620*/  LOP3.LUT R29, R32, 0xb800, RZ, 0xc0, !PT ;  /* 0x0000b800201d7812 */ /* 0x020fe200078ec0ff */
[----:B0-----:R-:W-:Y:S01]  /*0630*/  IMAD.WIDE.U32 R24, R33, 0x4, R24 ;  /* 0x0000000421187825 */ /* 0x001fe200078e0018 */
[----:B------:R-:W-:Y:S01]  /*0640*/  LOP3.LUT R33, R14, 0xf800, RZ, 0xc0, !PT ;  /* 0x0000f8000e217812 */ /* 0x000fe200078ec0ff */
[----:B------:R-:W0:Y:S01]  /*0650*/  LDC.64 R30, c[0x0][0x380] ;  /* 0x0000e000ff1e7b82 */ /* 0x000e220000000a00 */
[----:B------:R-:W-:Y:S01]  /*0660*/  IADD3 R27, PT, PT, R10, R29, RZ ;  /* 0x0000001d0a1b7210 */ /* 0x000fe20007ffe0ff */
[----:B------:R-:W-:Y:S01]  /*0670*/  IMAD.WIDE.U32 R22, R35, 0x4, R22 ;  /* 0x0000000423167825 */ /* 0x000fe200078e0016 */
[----:B------:R-:W-:Y:S01]  /*0680*/  IADD3 R14, PT, PT, R12, 0x8c00, RZ ;  /* 0x00008c000c0e7810 */ /* 0x000fe20007ffe0ff */
[----:B------:R-:W5:Y:S04]  /*0690*/  LDG.E.CONSTANT R35, desc[UR10][R24.64] ;  /* 0x0000000a18237981 */ /* 0x000f68000c1e9900 */
[----:B------:R-:W0:Y:S01]  /*06a0*/  LDC.64 R28, c[0x0][0x380] ;  /* 0x0000e000ff1c7b82 */ /* 0x000e220000000a00 */
[----:B------:R1:W5:Y:S02]  /*06b0*/  LDG.E.CONSTANT R34, desc[UR10][R22.64] ;  /* 0x0000000a16227981 */ /* 0x000364000c1e9900 */
[----:B-1----:R-:W-:-:S02]  /*06c0*/  LOP3.LUT R41, R14, 0xb800, RZ, 0xc0, !PT ;  /* 0x0000b8000e297812 */ /* 0x002fc400078ec0ff */
[----:B------:R-:W-:Y:S02]  /*06d0*/  IADD3 R14, PT, PT, R12, 0x9400, RZ ;  /* 0x000094000c0e7810 */ /* 0x000fe40007ffe0ff */
[----:B------:R-:W-:Y:S01]  /*06e0*/  IADD3 R41, PT, PT, R10, R41, RZ ;  /* 0x000000290a297210 */ /* 0x000fe20007ffe0ff */
[----:B------:R-:W1:Y:S01]  /*06f0*/  LDC.64 R18, c[0x0][0x380] ;  /* 0x0000e000ff127b82 */ /* 0x000e620000000a00 */
[----:B------:R-:W-:Y:S01]  /*0700*/  LOP3.LUT R43, R14, 0xb800, RZ, 0xc0, !PT ;  /* 0x0000b8000e2b7812 */ /* 0x000fe200078ec0ff */
[----:B------:R-:W-:Y:S01]  /*0710*/  IMAD.WIDE.U32 R20, R27, 0x4, R20 ;  /* 0x000000041b147825 */ /* 0x000fe200078e0014 */
[----:B------:R-:W-:-:S05]  /*0720*/  IADD3 R14, PT, PT, R12, 0x9c00, RZ ;  /* 0x00009c000c0e7810 */ /* 0x000fca0007ffe0ff */
[----:B------:R-:W1:Y:S01]  /*0730*/  LDC.64 R22, c[0x0][0x380] ;  /* 0x0000e000ff167b82 */ /* 0x000e620000000a00 */
[----:B----4-:R-:W-:-:S07]  /*0740*/  IMAD.WIDE.U32 R16, R41, 0x4, R16 ;  /* 0x0000000429107825 */ /* 0x010fce00078e0010 */
[----:B------:R-:W4:Y:S01]  /*0750*/  LDC.64 R24, c[0x0][0x380] ;  /* 0x0000e000ff187b82 */ /* 0x000f220000000a00 */
[----:B------:R-:W-:Y:S01]  /*0760*/  LOP3.LUT R41, R14, 0xb800, RZ, 0xc0, !PT ;  /* 0x0000b8000e297812 */ /* 0x000fe200078ec0ff */
[----:B------:R0:W5:Y:S01]  /*0770*/  LDG.E.CONSTANT R32, desc[UR10][R20.64] ;  /* 0x0000000a14207981 */ /* 0x000162000c1e9900 */
[----:B------:R-:W-:-:S05]  /*0780*/  IADD3 R14, PT, PT, R12, 0xac00, RZ ;  /* 0x0000ac000c0e7810 */ /* 0x000fca0007ffe0ff */
[----:B------:R-:W4:Y:S01]  /*0790*/  LDC.64 R26, c[0x0][0x380] ;  /* 0x0000e000ff1a7b82 */ /* 0x000f220000000a00 */
[----:B------:R-:W-:Y:S01]  /*07a0*/  IADD3 R41, PT, PT, R10, R41, RZ ;  /* 0x000000290a297210 */ /* 0x000fe20007ffe0ff */
[----:B------:R-:W5:Y:S01]  /*07b0*/  LDG.E.CONSTANT R17, desc[UR10][R16.64] ;  /* 0x0000000a10117981 */ /* 0x000f62000c1e9900 */
[----:B0-----:R-:W-:Y:S02]  /*07c0*/  IADD3 R20, PT, PT, R12, 0xb400, RZ ;  /* 0x0000b4000c147810 */ /* 0x001fe40007ffe0ff */
[----:B------:R-:W-:Y:S02]  /*07d0*/  IADD3 R43, PT, PT, R10, R43, RZ ;  /* 0x0000002b0a2b7210 */ /* 0x000fe40007ffe0ff */
[----:B------:R-:W-:Y:S02]  /*07e0*/  LOP3.LUT R21, R14, 0xf800, RZ, 0xc0, !PT ;  /* 0x0000f8000e157812 */ /* 0x000fe400078ec0ff */
[----:B------:R-:W-:Y:S01]  /*07f0*/  LOP3.LUT R45, R20, 0xf800, RZ, 0xc0, !PT ;  /* 0x0000f800142d7812 */ /* 0x000fe200078ec0ff */
[----:B------:R-:W-:Y:S01]  /*0800*/  IMAD.WIDE.U32 R28, R41, 0x4, R28 ;  /* 0x00000004291c7825 */ /* 0x000fe200078e001c */
[----:B------:R-:W-:-:S02]  /*0810*/  IADD3 R40, PT, PT, R12, 0xa400, RZ ;  /* 0x0000a4000c287810 */ /* 0x000fc40007ffe0ff */
[C---:B------:R-:W-:Y:S01]  /*0820*/  IADD3 R41, PT, PT, R10.reuse, R21, RZ ;  /* 0x000000150a297210 */ /* 0x040fe20007ffe0ff */
[----:B------:R-:W-:Y:S01]  /*0830*/  IMAD.WIDE.U32 R30, R43, 0x4, R30 ;  /* 0x000000042b1e7825 */ /* 0x000fe200078e001e */
[C---:B------:R-:W-:Y:S01]  /*0840*/  IADD3 R33, PT, PT, R10.reuse, R33, RZ ;  /* 0x000000210a217210 */ /* 0x040fe20007ffe0ff */
[----:B------:R0:W5:Y:S01]  /*0850*/  LDG.E.CONSTANT R14, desc[UR10][R28.64] ;  /* 0x0000000a1c0e7981 */ /* 0x000162000c1e9900 */
[----:B------:R-:W-:Y:S01]  /*0860*/  IADD3 R45, PT, PT, R10, R45, RZ ;  /* 0x0000002d0a2d7210 */ /* 0x000fe20007ffe0ff */
[----:B------:R-:W4:Y:S01]  /*0870*/  LDC.64 R20, c[0x0][0x380] ;  /* 0x0000e000ff147b82 */ /* 0x000f220000000a00 */
[----:B------:R-:W-:Y:S01]  /*0880*/  LOP3.LUT R43, R40, 0xf800, RZ, 0xc0, !PT ;  /* 0x0000f800282b7812 */ /* 0x000fe200078ec0ff */
[----:B-1----:R-:W-:Y:S01]  /*0890*/  IMAD.WIDE.U32 R22, R41, 0x4, R22 ;  /* 0x0000000429167825 */ /* 0x002fe200078e0016 */
[----:B------:R-:W-:Y:S01]  /*08a0*/  IADD3 R42, PT, PT, R12, 0xbc00, RZ ;  /* 0x0000bc000c2a7810 */ /* 0x000fe20007ffe0ff */
[----:B------:R1:W5:Y:S01]  /*08b0*/  LDG.E.CONSTANT R16, desc[UR10][R30.64] ;  /* 0x0000000a1e107981 */ /* 0x000362000c1e9900 */
[----:B------:R-:W-:Y:S01]  /*08c0*/  IADD3 R43, PT, PT, R10, R43, RZ ;  /* 0x0000002b0a2b7210 */ /* 0x000fe20007ffe0ff */
[----:B------:R-:W-:-:S02]  /*08d0*/  IMAD.WIDE.U32 R18, R33, 0x4, R18 ;  /* 0x0000000421127825 */ /* 0x000fc400078e0012 */
[----:B0-----:R-:W0:Y:S01]  /*08e0*/  LDC.64 R28, c[0x0][0x380] ;  /* 0x0000e000ff1c7b82 */ /* 0x001e220000000a00 */
[----:B------:R-:W5:Y:S01]  /*08f0*/  LDG.E.CONSTANT R22, desc[UR10][R22.64] ;  /* 0x0000000a16167981 */ /* 0x000f62000c1e9900 */
[----:B----4-:R-:W-:-:S03]  /*0900*/  IMAD.WIDE.U32 R40, R45, 0x4, R24 ;  /* 0x000000042d287825 */ /* 0x010fc600078e0018 */
[----:B------:R4:W5:Y:S01]  /*0910*/  LDG.E.CONSTANT R33, desc[UR10][R18.64] ;  /* 0x0000000a12217981 */ /* 0x000962000c1e9900 */
[----:B-1----:R-:W-:Y:S02]  /*0920*/  LOP3.LUT R31, R42, 0xf800, RZ, 0xc0, !PT ;  /* 0x0000f8002a1f7812 */ /* 0x002fe400078ec0ff */
[----:B------:R-:W1:Y:S01]  /*0930*/  LDC.64 R24, c[0x0][0x380] ;  /* 0x0000e000ff187b82 */ /* 0x000e620000000a00 */
[----:B------:R-:W-:Y:S01]  /*0940*/  IADD3 R30, PT, PT, R12, 0xc400, RZ ;  /* 0x0000c4000c1e7810 */ /* 0x000fe20007ffe0ff */
[----:B------:R-:W-:Y:S01]  /*0950*/  IMAD.WIDE.U32 R26, R43, 0x4, R26 ;  /* 0x000000042b1a7825 */ /* 0x000fe200078e001a */
[----:B------:R-:W-:Y:S01]  /*0960*/  IADD3 R43, PT, PT, R10, R31, RZ ;  /* 0x0000001f0a2b7210 */ /* 0x000fe20007ffe0ff */
[----:B------:R-:W5:Y:S01]  /*0970*/  LDG.E.CONSTANT R40, desc[UR10][R40.64] ;  /* 0x0000000a28287981 */ /* 0x000f62000c1e9900 */
[----:B------:R-:W-:-:S03]  /*0980*/  LOP3.LUT R45, R30, 0xf800, RZ, 0xc0, !PT ;  /* 0x0000f8001e2d7812 */ /* 0x000fc600078ec0ff */
[----:B----4-:R-:W4:Y:S01]  /*0990*/  LDC.64 R18, c[0x0][0x380] ;  /* 0x0000e000ff127b82 */ /* 0x010f220000000a00 */
[----:B------:R0:W5:Y:S07]  /*09a0*/  LDG.E.CONSTANT R26, desc[UR10][R26.64] ;  /* 0x0000000a1a1a7981 */ /* 0x00016e000c1e9900 */
[----:B------:R-:W4:Y:S01]  /*09b0*/  LDC.64 R30, c[0x0][0x380] ;  /* 0x0000e000ff1e7b82 */ /* 0x000f220000000a00 */
[C---:B0-----:R-:W-:Y:S02]  /*09c0*/  IADD3 R27, PT, PT, R12.reuse, 0xcc00, RZ ;  /* 0x0000cc000c1b7810 */ /* 0x041fe40007ffe0ff */
[----:B------:R-:W-:-:S02]  /*09d0*/  IADD3 R23, PT, PT, R12, 0xd400, RZ ;  /* 0x0000d4000c177810 */ /* 0x000fc40007ffe0ff */
[----:B------:R-:W-:Y:S02]  /*09e0*/  LOP3.LUT R27, R27, 0xf800, RZ, 0xc0, !PT ;  /* 0x0000f8001b1b7812 */ /* 0x000fe400078ec0ff */
[----:B------:R-:W-:Y:S02]  /*09f0*/  IADD3 R41, PT, PT, R12, 0xdc00, RZ ;  /* 0x0000dc000c297810 */ /* 0x000fe40007ffe0ff */
[C---:B------:R-:W-:Y:S02]  /*0a00*/  IADD3 R27, PT, PT, R10.reuse, R27, RZ ;  /* 0x0000001b0a1b7210 */ /* 0x040fe40007ffe0ff */
[----:B------:R-:W-:Y:S02]  /*0a10*/  LOP3.LUT R23, R23, 0xf800, RZ, 0xc0, !PT ;  /* 0x0000f80017177812 */ /* 0x000fe400078ec0ff */
[----:B------:R-:W-:Y:S01]  /*0a20*/  LOP3.LUT R41, R41, 0xf800, RZ, 0xc0, !PT ;  /* 0x0000f80029297812 */ /* 0x000fe200078ec0ff */
[----:B-1----:R-:W-:Y:S01]  /*0a30*/  IMAD.WIDE.U32 R24, R27, 0x4, R24 ;  /* 0x000000041b187825 */ /* 0x002fe200078e0018 */
[----:B------:R-:W-:-:S02]  /*0a40*/  IADD3 R27, PT, PT, R10, R23, RZ ;  /* 0x000000170a1b7210 */ /* 0x000fc40007ffe0ff */
[C---:B------:R-:W-:Y:S02]  /*0a50*/  IADD3 R45, PT, PT, R10.reuse, R45, RZ ;  /* 0x0000002d0a2d7210 */ /* 0x040fe40007ffe0ff */
[----:B------:R-:W-:Y:S01]  /*0a60*/  IADD3 R41, PT, PT, R10, R41, RZ ;  /* 0x000000290a297210 */ /* 0x000fe20007ffe0ff */
[----:B----4-:R-:W-:Y:S01]  /*0a70*/  IMAD.WIDE.U32 R18, R43, 0x4, R18 ;  /* 0x000000042b127825 */ /* 0x010fe200078e0012 */
[----:B------:R0:W4:Y:S03]  /*0a80*/  LDG.E.CONSTANT R23, desc[UR10][R24.64] ;  /* 0x0000000a18177981 */ /* 0x000126000c1e9900 */
[----:B------:R-:W-:Y:S02]  /*0a90*/  IMAD.WIDE.U32 R28, R27, 0x4, R28 ;  /* 0x000000041b1c7825 */ /* 0x000fe400078e001c */
[----:B------:R-:W4:Y:S02]  /*0aa0*/  LDG.E.CONSTANT R18, desc[UR10][R18.64] ;  /* 0x0000000a12127981 */ /* 0x000f24000c1e9900 */
[----:B------:R-:W-:-:S02]  /*0ab0*/  IMAD.WIDE.U32 R20, R45, 0x4, R20 ;  /* 0x000000042d147825 */ /* 0x000fc400078e0014 */
[----:B------:R-:W4:Y:S02]  /*0ac0*/  LDG.E.CONSTANT R28, desc[UR10][R28.64] ;  /* 0x0000000a1c1c7981 */ /* 0x000f24000c1e9900 */
[----:B------:R-:W-:Y:S02]  /*0ad0*/  IMAD.WIDE.U32 R30, R41, 0x4, R30 ;  /* 0x00000004291e7825 */ /* 0x000fe400078e001e */
[----:B------:R1:W4:Y:S04]  /*0ae0*/  LDG.E.CONSTANT R19, desc[UR10][R20.64] ;  /* 0x0000000a14137981 */ /* 0x000328000c1e9900 */
[----:B------:R1:W4:Y:S01]  /*0af0*/  LDG.E.CONSTANT R44, desc[UR10][R30.64] ;  /* 0x0000000a1e2c7981 */ /* 0x000322000c1e9900 */
[----:B------:R-:W3:Y:S01]  /*0b00*/  S2UR UR6, SR_CgaCtaId ;  /* 0x00000000000679c3 */ /* 0x000ee20000008800 */
[----:B------:R-:W-:Y:S01]  /*0b10*/  UMOV UR4, 0x400 ;  /* 0x0000040000047882 */ /* 0x000fe20000000000 */
[----:B0-----:R-:W-:-:S02]  /*0b20*/  IADD3 R24, PT, PT, R12, 0xf400, RZ ;  /* 0x0000f4000c187810 */ /* 0x001fc40007ffe0ff */
[C---:B-1----:R-:W-:Y:S02]  /*0b30*/  IADD3 R20, PT, PT, R12.reuse, 0xe400, RZ ;  /* 0x0000e4000c147810 */ /* 0x042fe40007ffe0ff */
[C---:B------:R-:W-:Y:S02]  /*0b40*/  IADD3 R21, PT, PT, R12.reuse, 0xec00, RZ ;  /* 0x0000ec000c157810 */ /* 0x040fe40007ffe0ff */
[----:B------:R-:W-:Y:S01]  /*0b50*/  IADD3 R12, PT, PT, R12, 0xfc00, RZ ;  /* 0x0000fc000c0c7810 */ /* 0x000fe20007ffe0ff */
[----:B------:R-:W0:Y:S01]  /*0b60*/  LDC.64 R30, c[0x0][0x380] ;  /* 0x0000e000ff1e7b82 */ /* 0x000e220000000a00 */
[----:B------:R-:W-:Y:S02]  /*0b70*/  LOP3.LUT R21, R21, 0x1f800, RZ, 0xc0, !PT ;  /* 0x0001f80015157812 */ /* 0x000fe400078ec0ff */
[----:B------:R-:W-:Y:S02]  /*0b80*/  IADD3 R42, PT, PT, R7, R2, RZ ;  /* 0x00000002072a7210 */ /* 0x000fe40007ffe0ff */
[----:B------:R-:W-:-:S02]  /*0b90*/  LOP3.LUT R41, R20, 0x1f800, RZ, 0xc0, !PT ;  /* 0x0001f80014297812 */ /* 0x000fc400078ec0ff */
[----:B------:R-:W-:Y:S02]  /*0ba0*/  LOP3.LUT R27, R24, 0x1f800, RZ, 0xc0, !PT ;  /* 0x0001f800181b7812 */ /* 0x000fe400078ec0ff */
[----:B------:R-:W-:Y:S01]  /*0bb0*/  LOP3.LUT R25, R12, 0x1f800, RZ, 0xc0, !PT ;  /* 0x0001f8000c197812 */ /* 0x000fe200078ec0ff */
[----:B---3--:R-:W-:Y:S01]  /*0bc0*/  ULEA UR8, UR6, UR4, 0x18 ;  /* 0x0000000406087291 */ /* 0x008fe2000f8ec0ff */
[C---:B------:R-:W-:Y:S02]  /*0bd0*/  IADD3 R41, PT, PT, R10.reuse, R41, RZ ;  /* 0x000000290a297210 */ /* 0x040fe40007ffe0ff */
[C---:B------:R-:W-:Y:S02]  /*0be0*/  IADD3 R29, PT, PT, R10.reuse, R21, RZ ;  /* 0x000000150a1d7210 */ /* 0x040fe40007ffe0ff */
[----:B------:R-:W-:Y:S01]  /*0bf0*/  IADD3 R27, PT, PT, R10, R27, RZ ;  /* 0x0000001b0a1b7210 */ /* 0x000fe20007ffe0ff */
[----:B------:R-:W1:Y:S01]  /*0c00*/  LDC.64 R20, c[0x0][0x380] ;  /* 0x0000e000ff147b82 */ /* 0x000e620000000a00 */
[----:B------:R-:W-:-:S02]  /*0c10*/  LEA R7, R2, UR8, 0x2 ;  /* 0x0000000802077c11 */ /* 0x000fc4000f8e10ff */
[----:B------:R-:W-:Y:S02]  /*0c20*/  IADD3 R10, PT, PT, R10, R25, RZ ;  /* 0x000000190a0a7210 */ /* 0x000fe40007ffe0ff */
[----:B------:R-:W-:-:S03]  /*0c30*/  LOP3.LUT R15, R42, 0x7fff0000, R15, 0xf8, !PT ;  /* 0x7fff00002a0f7812 */ /* 0x000fc600078ef80f */
[----:B------:R-:W3:Y:S08]  /*0c40*/  LDC.64 R24, c[0x0][0x380] ;  /* 0x0000e000ff187b82 */ /* 0x000ef00000000a00 */
[----:B------:R-:W1:Y:S01]  /*0c50*/  LDC.64 R42, c[0x0][0x380] ;  /* 0x0000e000ff2a7b82 */ /* 0x000e620000000a00 */
[----:B0-----:R-:W-:-:S04]  /*0c60*/  IMAD.WIDE.U32 R30, R27, 0x4, R30 ;  /* 0x000000041b1e7825 */ /* 0x001fc800078e001e */
[----:B---3--:R-:W-:-:S05]  /*0c70*/  IMAD.WIDE.U32 R24, R29, 0x4, R24 ;  /* 0x000000041d187825 */ /* 0x008fca00078e0018 */
[----:B------:R-:W3:Y:S01]  /*0c80*/  LDG.E.CONSTANT R45, desc[UR10][R24.64] ;  /* 0x0000000a182d7981 */ /* 0x000ee2000c1e9900 */
[----:B-1----:R-:W-:-:S05]  /*0c90*/  IMAD.WIDE.U32 R42, R15, 0x4, R42 ;  /* 0x000000040f2a7825 */ /* 0x002fca00078e002a */
[----:B------:R-:W3:Y:S04]  /*0ca0*/  LDG.E.CONSTANT R12, desc[UR10][R42.64+0x200] ;  /* 0x0002000a2a0c7981 */ /* 0x000ee8000c1e9900 */
[----:B------:R-:W3:Y:S04]  /*0cb0*/  LDG.E.CONSTANT R24, desc[UR10][R42.64+0xc000] ;  /* 0x00c0000a2a187981 */ /* 0x000ee8000c1e9900 */
[----:B------:R-:W3:Y:S04]  /*0cc0*/  LDG.E.CONSTANT R15, desc[UR10][R42.64+0x24000] ;  /* 0x0240000a2a0f7981 */ /* 0x000ee8000c1e9900 */
[----:B------:R-:W3:Y:S04]  /*0cd0*/  LDG.E.CONSTANT R25, desc[UR10][R42.64+0x2e000] ;  /* 0x02e0000a2a197981 */ /* 0x000ee8000c1e9900 */
[----:B------:R-:W3:Y:S04]  /*0ce0*/  LDG.E.CONSTANT R27, desc[UR10][R42.64+0x30000] ;  /* 0x0300000a2a1b7981 */ /* 0x000ee8000c1e9900 */
[----:B------:R-:W3:Y:S04]  /*0cf0*/  LDG.E.CONSTANT R29, desc[UR10][R42.64+0x32000] ;  /* 0x0320000a2a1d7981 */ /* 0x000ee8000c1e9900 */
[----:B------:R0:W-:Y:S04]  /*0d00*/  STS [R7+0xa00], R13 ;  /* 0x000a000d07007388 */ /* 0x0001e80000000800 */
[----:B------:R1:W-:Y:S04]  /*0d10*/  STS [R7+0xe00], R8 ;  /* 0x000e000807007388 */ /* 0x0003e80000000800 */
[----:B0-----:R-:W3:Y:S04]  /*0d20*/  LDG.E.CONSTANT R13, desc[UR10][R42.64+0x22000] ;  /* 0x0220000a2a0d7981 */ /* 0x001ee8000c1e9900 */
[----:B--2---:R-:W-:Y:S04]  /*0d30*/  STS [R7+0x1200], R11 ;  /* 0x0012000b07007388 */ /* 0x004fe80000000800 */
[----:B------:R-:W-:Y:S04]  /*0d40*/  STS [R7+0x1600], R4 ;  /* 0x0016000407007388 */ /* 0x000fe80000000800 */
[----:B-1----:R-:W2:Y:S04]  /*0d50*/  LDG.E.CONSTANT R8, desc[UR10][R42.64] ;  /* 0x0000000a2a087981 */ /* 0x002ea8000c1e9900 */
[----:B------:R-:W-:Y:S04]  /*0d60*/  STS [R7+0x2a00], R38 ;  /* 0x002a002607007388 */ /* 0x000fe80000000800 */
[----:B------:R0:W-:Y:S02]  /*0d70*/  STS [R7+0x2600], R39 ;  /* 0x0026002707007388 */ /* 0x0001e40000000800 */
[----:B0-----:R-:W0:Y:S02]  /*0d80*/  LDC.64 R38, c[0x0][0x380] ;  /* 0x0000e000ff267b82 */ /* 0x001e240000000a00 */
[----:B------:R1:W-:Y:S04]  /*0d90*/  STS [R7+0x2200], R5 ;  /* 0x0022000507007388 */ /* 0x0003e80000000800 */
[----:B------:R5:W-:Y:S01]  /*0da0*/  STS [R7+0x1a00], R6 ;  /* 0x001a000607007388 */ /* 0x000be20000000800 */
[----:B-1----:R-:W-:-:S03]  /*0db0*/  IMAD.WIDE.U32 R4, R41, 0x4, R20 ;  /* 0x0000000429047825 */ /* 0x002fc600078e0014 */
[----:B------:R-:W-:Y:S04]  /*0dc0*/  STS [R7+0x1e00], R9 ;  /* 0x001e000907007388 */ /* 0x000fe80000000800 */
[----:B------:R-:W-:Y:S04]  /*0dd0*/  STS [R7+0x2e00], R37 ;  /* 0x002e002507007388 */ /* 0x000fe80000000800 */
[----:B------:R-:W-:Y:S01]  /*0de0*/  STS [R7+0x3200], R36 ;  /* 0x0032002407007388 */ /* 0x000fe20000000800 */
[----:B0-----:R-:W-:-:S03]  /*0df0*/  IMAD.WIDE.U32 R10, R10, 0x4, R38 ;  /* 0x000000040a0a7825 */ /* 0x001fc600078e0026 */
[----:B-----5:R-:W-:Y:S04]  /*0e00*/  STS [R7+0x3600], R35 ;  /* 0x0036002307007388 */ /* 0x020fe80000000800 */
[----:B------:R-:W-:Y:S04]  /*0e10*/  STS [R7+0x3a00], R34 ;  /* 0x003a002207007388 */ /* 0x000fe80000000800 */
[----:B------:R0:W-:Y:S04]  /*0e20*/  STS [R7+0x4200], R32 ;  /* 0x0042002007007388 */ /* 0x0001e80000000800 */
[----:B------:R-:W5:Y:S04]  /*0e30*/  LDG.E.CONSTANT R4, desc[UR10][R4.64] ;  /* 0x0000000a04047981 */ /* 0x000f68000c1e9900 */
[----:B------:R-:W-:Y:S04]  /*0e40*/  STS [R7+0x4600], R17 ;  /* 0x0046001107007388 */ /* 0x000fe80000000800 */
[----:B------:R-:W5:Y:S04]  /*0e50*/  LDG.E.CONSTANT R6, desc[UR10][R30.64] ;  /* 0x0000000a1e067981 */ /* 0x000f68000c1e9900 */
[----:B------:R-:W5:Y:S04]  /*0e60*/  LDG.E.CONSTANT R20, desc[UR10][R42.64+0x8000] ;  /* 0x0080000a2a147981 */ /* 0x000f68000c1e9900 */
[----:B0-----:R-:W5:Y:S04]  /*0e70*/  LDG.E.CONSTANT R32, desc[UR10][R42.64+0x14000] ;  /* 0x0140000a2a207981 */ /* 0x001f68000c1e9900 */
[----:B------:R0:W-:Y:S04]  /*0e80*/  STS [R7+0x4e00], R14 ;  /* 0x004e000e07007388 */ /* 0x0001e80000000800 */
[----:B------:R-:W5:Y:S04]  /*0e90*/  LDG.E.CONSTANT R30, desc[UR10][R42.64+0x12000] ;  /* 0x0120000a2a1e7981 */ /* 0x000f68000c1e9900 */
[----:B------:R1:W-:Y:S04]  /*0ea0*/  STS [R7+0x4a00], R16 ;  /* 0x004a001007007388 */ /* 0x0003e80000000800 */
[----:B------:R1:W-:Y:S04]  /*0eb0*/  STS [R7+0x5600], R22 ;  /* 0x0056001607007388 */ /* 0x0003e80000000800 */
[----:B------:R-:W-:Y:S04]  /*0ec0*/  STS [R7+0x3e00], R33 ;  /* 0x003e002107007388 */ /* 0x000fe80000000800 */
[----:B0-----:R-:W5:Y:S04]  /*0ed0*/  LDG.E.CONSTANT R14, desc[UR10][R42.64+0x2000] ;  /* 0x0020000a2a0e7981 */ /* 0x001f68000c1e9900 */
[----:B------:R-:W-:Y:S04]  /*0ee0*/  STS [R7+0x5a00], R40 ;  /* 0x005a002807007388 */ /* 0x000fe80000000800 */
[----:B------:R0:W-:Y:S04]  /*0ef0*/  STS [R7+0x5200], R26 ;  /* 0x0052001a07007388 */ /* 0x0001e80000000800 */
[----:B-1----:R-:W5:Y:S04]  /*0f00*/  LDG.E.CONSTANT R16, desc[UR10][R42.64+0x4000] ;  /* 0x0040000a2a107981 */ /* 0x002f68000c1e9900 */
[----:B------:R-:W5:Y:S04]  /*0f10*/  LDG.E.CONSTANT R22, desc[UR10][R42.64+0xa000] ;  /* 0x00a0000a2a167981 */ /* 0x000f68000c1e9900 */
[----:B0-----:R-:W5:Y:S04]  /*0f20*/  LDG.E.CONSTANT R26, desc[UR10][R42.64+0xe000] ;  /* 0x00e0000a2a1a7981 */ /* 0x001f68000c1e9900 */
[----:B------:R-:W5:Y:S04]  /*0f30*/  LDG.E.CONSTANT R34, desc[UR10][R42.64+0x16000] ;  /* 0x0160000a2a227981 */ /* 0x000f68000c1e9900 */
[----:B------:R-:W5:Y:S04]  /*0f40*/  LDG.E.CONSTANT R36, desc[UR10][R42.64+0x18000] ;  /* 0x0180000a2a247981 */ /* 0x000f68000c1e9900 */
[----:B------:R-:W5:Y:S04]  /*0f50*/  LDG.E.CONSTANT R40, desc[UR10][R42.64+0x1a000] ;  /* 0x01a0000a2a287981 */ /* 0x000f68000c1e9900 */
[----:B----4-:R-:W-:Y:S04]  /*0f60*/  STS [R7+0x6600], R23 ;  /* 0x0066001707007388 */ /* 0x010fe80000000800 */
[----:B------:R-:W4:Y:S04]  /*0f70*/  LDG.E.CONSTANT R5, desc[UR10][R42.64+0x1e000] ;  /* 0x01e0000a2a057981 */ /* 0x000f28000c1e9900 */
[----:B------:R0:W-:Y:S04]  /*0f80*/  STS [R7+0x5e00], R18 ;  /* 0x005e001207007388 */ /* 0x0001e80000000800 */
[----:B------:R1:W-:Y:S04]  /*0f90*/  STS [R7+0x6a00], R28 ;  /* 0x006a001c07007388 */ /* 0x0003e80000000800 */
[----:B------:R-:W-:Y:S04]  /*0fa0*/  STS [R7+0x6200], R19 ;  /* 0x0062001307007388 */ /* 0x000fe80000000800 */
[----:B------:R1:W-:Y:S04]  /*0fb0*/  STS [R7+0x6e00], R44 ;  /* 0x006e002c07007388 */ /* 0x0003e80000000800 */
[----:B0-----:R-:W4:Y:S04]  /*0fc0*/  LDG.E.CONSTANT R18, desc[UR10][R42.64+0x6000] ;  /* 0x0060000a2a127981 */ /* 0x001f28000c1e9900 */
[----:B-1----:R-:W4:Y:S04]  /*0fd0*/  LDG.E.CONSTANT R28, desc[UR10][R42.64+0x10000] ;  /* 0x0100000a2a1c7981 */ /* 0x002f28000c1e9900 */
[----:B------:R-:W4:Y:S04]  /*0fe0*/  LDG.E.CONSTANT R44, desc[UR10][R42.64+0x1c000] ;  /* 0x01c0000a2a2c7981 */ /* 0x000f28000c1e9900 */
        /* <DEDUP_REMOVED lines=12> */
[----:B---3--:R-:W-:Y:S01]  /*10b0*/  STS [R7+0x7600], R45 ;  /* 0x0076002d07007388 */ /* 0x008fe20000000800 */
[----:B------:R-:W-:-:S03]  /*10c0*/  ISETP.GT.U32.AND P0, PT, R2, 0x1f, PT ;  /* 0x0000001f0200780c */ /* 0x000fc60003f04070 */
[----:B------:R-:W-:Y:S04]  /*10d0*/  STS [R7+0x200], R12 ;  /* 0x0002000c07007388 */ /* 0x000fe80000000800 */
[----:B------:R-:W-:Y:S04]  /*10e0*/  STS [R7+0x1800], R24 ;  /* 0x0018001807007388 */ /* 0x000fe80000000800 */
[----:B------:R-:W-:Y:S04]  /*10f0*/  STS [R7+0x4800], R15 ;  /* 0x0048000f07007388 */ /* 0x000fe80000000800 */
[----:B------:R-:W-:Y:S04]  /*1100*/  STS [R7+0x5c00], R25 ;  /* 0x005c001907007388 */ /* 0x000fe80000000800 */
[----:B------:R-:W-:Y:S04]  /*1110*/  STS [R7+0x6000], R27 ;  /* 0x0060001b07007388 */ /* 0x000fe80000000800 */
[----:B------:R-:W-:Y:S04]  /*1120*/  STS [R7+0x6400], R29 ;  /* 0x0064001d07007388 */ /* 0x000fe80000000800 */
[----:B------:R0:W-:Y:S04]  /*1130*/  STS [R7+0x600], R3 ;  /* 0x0006000307007388 */ /* 0x0001e80000000800 */
[----:B------:R1:W-:Y:S01]  /*1140*/  STS [R7+0x4400], R13 ;  /* 0x0044000d07007388 */ /* 0x0003e20000000800 */
[----:B0-----:R-:W-:-:S03]  /*1150*/  SHF.L.U32 R3, R2, 0x7, RZ ;  /* 0x0000000702037819 */ /* 0x001fc600000006ff */
[----:B--2---:R1:W-:Y:S01]  /*1160*/  STS [R7], R8 ;  /* 0x0000000807007388 */ /* 0x0043e20000000800 */
[----:B------:R-:W-:Y:S01]  /*1170*/  LOP3.LUT R38, R3, 0x180, RZ, 0xc0, !PT ;  /* 0x0000018003267812 */ /* 0x000fe200078ec0ff */
[----:B------:R-:W-:Y:S01]  /*1180*/  BSSY.RECONVERGENT B0, `(.L_x_0) ;  /* 0x0000064000007945 */ /* 0x000fe20003800200 */
[----:B------:R-:W-:Y:S02]  /*1190*/  SHF.L.U32 R3, R2, 0x8, RZ ;  /* 0x0000000802037819 */ /* 0x000fe400000006ff */
[----:B------:R-:W-:Y:S02]  /*11a0*/  R2UR UR7, R1 ;  /* 0x00000000010772ca */ /* 0x000fe400000e0000 */
[----:B------:R-:W-:Y:S01]  /*11b0*/  LOP3.LUT R3, R38, 0x3fc00, R3, 0xf8, !PT ;  /* 0x0003fc0026037812 */ /* 0x000fe200078ef803 */
[----:B-----5:R1:W-:Y:S04]  /*11c0*/  STS [R7+0x7200], R4 ;  /* 0x0072000407007388 */ /* 0x0203e80000000800 */
[----:B------:R1:W-:Y:S04]  /*11d0*/  STS [R7+0x7a00], R6 ;  /* 0x007a000607007388 */ /* 0x0003e80000000800 */
        /* <DEDUP_REMOVED lines=10> */
[----:B----4-:R1:W-:Y:S04]  /*1280*/  STS [R7+0x3c00], R5 ;  /* 0x003c000507007388 */ /* 0x0103e80000000800 */
        /* <DEDUP_REMOVED lines=14> */
[----:B------:R1:W-:Y:S01]  /*1370*/  STS [R7+0x7c00], R42 ;  /* 0x007c002a07007388 */ /* 0x0003e20000000800 */
[----:B------:R-:W-:Y:S05]  /*1380*/  @P0 BRA `(.L_x_1) ;  /* 0x00000004000c0947 */ /* 0x000fea0003800000 */
[----:B-1----:R-:W0:Y:S01]  /*1390*/  LDC.64 R40, c[0x0][0x388] ;  /* 0x0000e200ff287b82 */ /* 0x002e220000000a00 */
[----:B------:R-:W-:-:S04]  /*13a0*/  IMAD R5, R2, 0x30, RZ ;  /* 0x0000003002057824 */ /* 0x000fc800078e02ff */
[----:B0-----:R-:W-:-:S05]  /*13b0*/  IMAD.WIDE.U32 R40, R5, 0x4, R40 ;  /* 0x0000000405287825 */ /* 0x001fca00078e0028 */
[----:B------:R-:W2:Y:S04]  /*13c0*/  LDG.E.CONSTANT R12, desc[UR10][R40.64] ;  /* 0x0000000a280c7981 */ /* 0x000ea8000c1e9900 */
[----:B------:R-:W2:Y:S04]  /*13d0*/  LDG.E.CONSTANT R13, desc[UR10][R40.64+0x4] ;  /* 0x0000040a280d7981 */ /* 0x000ea8000c1e9900 */
[----:B------:R-:W2:Y:S04]  /*13e0*/  LDG.E.CONSTANT R14, desc[UR10][R40.64+0x8] ;  /* 0x0000080a280e7981 */ /* 0x000ea8000c1e9900 */
[----:B------:R-:W2:Y:S04]  /*13f0*/  LDG.E.CONSTANT R15, desc[UR10][R40.64+0xc] ;  /* 0x00000c0a280f7981 */ /* 0x000ea8000c1e9900 */
[----:B------:R-:W3:Y:S04]  /*1400*/  LDG.E.CONSTANT R16, desc[UR10][R40.64+0x10] ;  /* 0x0000100a28107981 */ /* 0x000ee8000c1e9900 */
[----:B------:R-:W3:Y:S04]  /*1410*/  LDG.E.CONSTANT R17, desc[UR10][R40.64+0x14] ;  /* 0x0000140a28117981 */ /* 0x000ee8000c1e9900 */
[----:B------:R-:W3:Y:S04]  /*1420*/  LDG.E.CONSTANT R18, desc[UR10][R40.64+0x18] ;  /* 0x0000180a28127981 */ /* 0x000ee8000c1e9900 */
[----:B------:R-:W3:Y:S04]  /*1430*/  LDG.E.CONSTANT R19, desc[UR10][R40.64+0x1c] ;  /* 0x00001c0a28137981 */ /* 0x000ee8000c1e9900 */
[----:B------:R-:W4:Y:S04]  /*1440*/  LDG.E.CONSTANT R20, desc[UR10][R40.64+0x20] ;  /* 0x0000200a28147981 */ /* 0x000f28000c1e9900 */
[----:B------:R-:W4:Y:S04]  /*1450*/  LDG.E.CONSTANT R21, desc[UR10][R40.64+0x24] ;  /* 0x0000240a28157981 */ /* 0x000f28000c1e9900 */
[----:B------:R-:W4:Y:S04]  /*1460*/  LDG.E.CONSTANT R22, desc[UR10][R40.64+0x28] ;  /* 0x0000280a28167981 */ /* 0x000f28000c1e9900 */
[----:B------:R-:W4:Y:S01]  /*1470*/  LDG.E.CONSTANT R23, desc[UR10][R40.64+0x2c] ;  /* 0x00002c0a28177981 */ /* 0x000f22000c1e9900 */
[----:B------:R-:W-:-:S03]  /*1480*/  UIADD3 UR5, UPT, UPT, UR4, 0x8000, URZ ;  /* 0x0000800004057890 */ /* 0x000fc6000fffe0ff */
[----:B------:R-:W5:Y:S01]  /*1490*/  LDG.E.CONSTANT R4, desc[UR10][R40.64+0x30] ;  /* 0x0000300a28047981 */ /* 0x000f62000c1e9900 */
[----:B------:R-:W-:-:S03]  /*14a0*/  ULEA UR5, UR6, UR5, 0x18 ;  /* 0x0000000506057291 */ /* 0x000fc6000f8ec0ff */
[----:B------:R-:W5:Y:S03]  /*14b0*/  LDG.E.CONSTANT R6, desc[UR10][R40.64+0x38] ;  /* 0x0000380a28067981 */ /* 0x000f66000c1e9900 */
[----:B------:R-:W-:Y:S01]  /*14c0*/  MOV R5, UR5 ;  /* 0x0000000500057c02 */ /* 0x000fe20008000f00 */
[----:B------:R-:W5:Y:S04]  /*14d0*/  LDG.E.CONSTANT R7, desc[UR10][R40.64+0x3c] ;  /* 0x00003c0a28077981 */ /* 0x000f68000c1e9900 */
[----:B------:R-:W-:Y:S01]  /*14e0*/  IMAD R2, R2, 0xc0, R5 ;  /* 0x000000c002027824 */ /* 0x000fe200078e0205 */
[----:B------:R-:W5:Y:S04]  /*14f0*/  LDG.E.CONSTANT R8, desc[UR10][R40.64+0x40] ;  /* 0x0000400a28087981 */ /* 0x000f68000c1e9900 */
        /* <DEDUP_REMOVED lines=20> */
[----:B--2---:R0:W-:Y:S04]  /*1640*/  STS.128 [R2], R12 ;  /* 0x0000000c02007388 */ /* 0x0041e80000000c00 */
[----:B---3--:R1:W-:Y:S04]  /*1650*/  STS.128 [R2+0x10], R16 ;  /* 0x0000101002007388 */ /* 0x0083e80000000c00 */
[----:B0-----:R-:W2:Y:S04]  /*1660*/  LDG.E.CONSTANT R12, desc[UR10][R40.64+0x50] ;  /* 0x0000500a280c7981 */ /* 0x001ea8000c1e9900 */
[----:B------:R-:W2:Y:S04]  /*1670*/  LDG.E.CONSTANT R13, desc[UR10][R40.64+0x54] ;  /* 0x0000540a280d7981 */ /* 0x000ea8000c1e9900 */
[----:B------:R-:W2:Y:S04]  /*1680*/  LDG.E.CONSTANT R14, desc[UR10][R40.64+0x58] ;  /* 0x0000580a280e7981 */ /* 0x000ea8000c1e9900 */
[----:B----4-:R0:W-:Y:S04]  /*1690*/  STS.128 [R2+0x20], R20 ;  /* 0x0000201402007388 */ /* 0x0101e80000000c00 */
[----:B------:R-:W2:Y:S04]  /*16a0*/  LDG.E.CONSTANT R15, desc[UR10][R40.64+0x5c] ;  /* 0x00005c0a280f7981 */ /* 0x000ea8000c1e9900 */
[----:B-1----:R-:W3:Y:S04]  /*16b0*/  LDG.E.CONSTANT R16, desc[UR10][R40.64+0x60] ;  /* 0x0000600a28107981 */ /* 0x002ee8000c1e9900 */
[----:B------:R-:W3:Y:S04]  /*16c0*/  LDG.E.CONSTANT R17, desc[UR10][R40.64+0x64] ;  /* 0x0000640a28117981 */ /* 0x000ee8000c1e9900 */
[----:B------:R-:W3:Y:S04]  /*16d0*/  LDG.E.CONSTANT R18, desc[UR10][R40.64+0x68] ;  /* 0x0000680a28127981 */ /* 0x000ee8000c1e9900 */
[----:B------:R-:W3:Y:S04]  /*16e0*/  LDG.E.CONSTANT R19, desc[UR10][R40.64+0x6c] ;  /* 0x00006c0a28137981 */ /* 0x000ee8000c1e9900 */
[----:B0-----:R-:W4:Y:S04]  /*16f0*/  LDG.E.CONSTANT R20, desc[UR10][R40.64+0x70] ;  /* 0x0000700a28147981 */ /* 0x001f28000c1e9900 */
[----:B------:R-:W4:Y:S04]  /*1700*/  LDG.E.CONSTANT R21, desc[UR10][R40.64+0x74] ;  /* 0x0000740a28157981 */ /* 0x000f28000c1e9900 */
[----:B------:R-:W4:Y:S04]  /*1710*/  LDG.E.CONSTANT R22, desc[UR10][R40.64+0x78] ;  /* 0x0000780a28167981 */ /* 0x000f28000c1e9900 */
[----:B------:R-:W4:Y:S04]  /*1720*/  LDG.E.CONSTANT R23, desc[UR10][R40.64+0x7c] ;  /* 0x00007c0a28177981 */ /* 0x000f28000c1e9900 */
[----:B-----5:R0:W-:Y:S04]  /*1730*/  STS.128 [R2+0x30], R4 ;  /* 0x0000300402007388 */ /* 0x0201e80000000c00 */
[----:B------:R0:W-:Y:S04]  /*1740*/  STS.128 [R2+0x40], R8 ;  /* 0x0000400802007388 */ /* 0x0001e80000000c00 */
[----:B------:R0:W-:Y:S04]  /*1750*/  STS.128 [R2+0x80], R24 ;  /* 0x0000801802007388 */ /* 0x0001e80000000c00 */
[----:B------:R0:W-:Y:S04]  /*1760*/  STS.128 [R2+0x90], R28 ;  /* 0x0000901c02007388 */ /* 0x0001e80000000c00 */
[----:B------:R0:W-:Y:S04]  /*1770*/  STS.128 [R2+0xa0], R32 ;  /* 0x0000a02002007388 */ /* 0x0001e80000000c00 */
[----:B------:R0:W-:Y:S04]  /*1780*/  STS.128 [R2+0xb0], R36 ;  /* 0x0000b02402007388 */ /* 0x0001e80000000c00 */
[----:B--2---:R0:W-:Y:S04]  /*1790*/  STS.128 [R2+0x50], R12 ;  /* 0x0000500c02007388 */ /* 0x0041e80000000c00 */
[----:B---3--:R0:W-:Y:S04]  /*17a0*/  STS.128 [R2+0x60], R16 ;  /* 0x0000601002007388 */ /* 0x0081e80000000c00 */
[----:B----4-:R0:W-:Y:S02]  /*17b0*/  STS.128 [R2+0x70], R20 ;  /* 0x0000701402007388 */ /* 0x0101e40000000c00 */
.L_x_1:
[----:B------:R-:W-:Y:S05]  /*17c0*/  BSYNC.RECONVERGENT B0 ;  /* 0x0000000000007941 */ /* 0x000fea0003800200 */
.L_x_0:
[----:B------:R-:W-:Y:S01]  /*17d0*/  BAR.SYNC.DEFER_BLOCKING 0x0 ;  /* 0x0000000000007b1d */ /* 0x000fe20000010000 */
[----:B0-----:R-:W-:Y:S01]  /*17e0*/  HFMA2 R2, -RZ, RZ, 0, 0.000244140625 ;  /* 0x00000c00ff027431 */ /* 0x001fe200000001ff */
[----:B------:R-:W-:Y:S02]  /*17f0*/  UIADD3 UR4, UPT, UPT, UR4, 0x8000, URZ ;  /* 0x0000800004047890 */ /* 0x000fe4000fffe0ff */
[----:B------:R-:W-:Y:S02]  /*1800*/  UIADD3 UR9, UPT, UPT, UR7, 0x310, URZ ;  /* 0x0000031007097890 */ /* 0x000fe4000fffe0ff */
[----:B------:R-:W-:Y:S01]  /*1810*/  UIADD3 UR5, UPT, UPT, UR7, 0x308, URZ ;  /* 0x0000030807057890 */ /* 0x000fe2000fffe0ff */
[----:B------:R0:W-:Y:S01]  /*1820*/  STL.128 [R1], RZ ;  /* 0x000000ff01007387 */ /* 0x0001e20000100c00 */
[----:B------:R-:W-:-:S03]  /*1830*/  ULEA UR6, UR6, UR4, 0x18 ;  /* 0x0000000406067291 */ /* 0x000fc6000f8ec0ff */
[----:B------:R0:W-:Y:S04]  /*1840*/  STL.128 [R1+0x300], RZ ;  /* 0x000300ff01007387 */ /* 0x0001e80000100c00 */
        /* <DEDUP_REMOVED lines=94> */
[----:B-1----:R0:W1:Y:S04]  /*1e30*/  LDS.128 R28, [R3+UR8] ;  /* 0x00000008031c7984 */ /* 0x0020680008000c00 */
[----:B------:R0:W2:Y:S04]  /*1e40*/  LDS.128 R24, [R3+UR8+0x200] ;  /* 0x0002000803187984 */ /* 0x0000a80008000c00 */
[----:B------:R0:W3:Y:S04]  /*1e50*/  LDS.128 R20, [R3+UR8+0x10] ;  /* 0x0000100803147984 */ /* 0x0000e80008000c00 */
[----:B------:R0:W4:Y:S04]  /*1e60*/  LDS.128 R16, [R3+UR8+0x210] ;  /* 0x0002100803107984 */ /* 0x0001280008000c00 */
[----:B------:R0:W0:Y:S04]  /*1e70*/  LDS.128 R12, [R3+UR8+0x20] ;  /* 0x00002008030c7984 */ /* 0x0000280008000c00 */
[----:B------:R0:W0:Y:S04]  /*1e80*/  LDS.128 R8, [R3+UR8+0x220] ;  /* 0x0002200803087984 */ /* 0x0000280008000c00 */
[----:B------:R0:W0:Y:S04]  /*1e90*/  LDS.128 R4, [R3+UR8+0x30] ;  /* 0x0000300803047984 */ /* 0x0000280008000c00 */
[----:B------:R0:W0:Y:S01]  /*1ea0*/  LDS.128 R32, [R3+UR8+0x230] ;  /* 0x0002300803207984 */ /* 0x0000220008000c00 */
[----:B------:R-:W-:-:S12]  /*1eb0*/  UIADD3 UR8, UPT, UPT, UR7, 0x490, URZ ;  /* 0x0000049007087890 */ /* 0x000fd8000fffe0ff */
.L_x_2:
[----:B------:R-:W1:Y:S04]  /*1ec0*/  LDL R41, [UR5+-0x308] ;  /* 0xfffcf805ff297983 */ /* 0x000e680008100800 */
[----:B--2---:R-:W2:Y:S04]  /*1ed0*/  LDL R43, [UR5+-0x8] ;  /* 0xfffff805ff2b7983 */ /* 0x004ea80008100800 */
[----:B------:R-:W5:Y:S04]  /*1ee0*/  LDL R37, [UR5+-0x304] ;  /* 0xfffcfc05ff257983 */ /* 0x000f680008100800 */
[----:B0-----:R-:W5:Y:S04]  /*1ef0*/  LDL R3, [UR5+-0x4] ;  /* 0xfffffc05ff037983 */ /* 0x001f680008100800 */
[----:B------:R-:W1:Y:S04]  /*1f00*/  LDS R38, [R2+UR6+-0xc00] ;  /* 0xfff4000602267984 */ /* 0x000e680008000800 */
[----:B------:R-:W0:Y:S04]  /*1f10*/  LDS R45, [R2+UR6+-0xa80] ;  /* 0xfff58006022d7984 */ /* 0x000e280008000800 */
[----:B------:R-:W3:Y:S04]  /*1f20*/  LDS R39, [R2+UR6+-0x900] ;  /* 0xfff7000602277984 */ /* 0x000ee80008000800 */
[----:B------:R-:W4:Y:S01]  /*1f30*/  LDS R36, [R2+UR6+-0x780] ;  /* 0xfff8800602247984 */ /* 0x000f220008000800 */
[----:B-1----:R-:W-:-:S03]  /*1f40*/  FFMA R40, R28, R38, R41 ;  /* 0x000000261c287223 */ /* 0x002fc60000000029 */
[----:B------:R-:W1:Y:S01]  /*1f50*/  LDS R41, [R2+UR6+-0x600] ;  /* 0xfffa000602297984 */ /* 0x000e620008000800 */
[----:B--2---:R-:W-:Y:S01]  /*1f60*/  FFMA R38, R24, R38, R43 ;  /* 0x0000002618267223 */ /* 0x004fe2000000002b */
[----:B0-----:R-:W-:-:S03]  /*1f70*/  FFMA R40, R45, R29, R40 ;  /* 0x0000001d2d287223 */ /* 0x001fc60000000028 */
[----:B------:R-:W-:Y:S01]  /*1f80*/  FFMA R45, R45, R25, R38 ;  /* 0x000000192d2d7223 */ /* 0x000fe20000000026 */
[C---:B---3--:R-:W-:Y:S01]  /*1f90*/  FFMA R43, R39.reuse, R30, R40 ;  /* 0x0000001e272b7223 */ /* 0x048fe20000000028 */
[----:B------:R-:W0:Y:S02]  /*1fa0*/  LDS R38, [R2+UR6+-0x480] ;  /* 0xfffb800602267984 */ /* 0x000e240008000800 */
[----:B------:R-:W-:Y:S01]  /*1fb0*/  FFMA R40, R39, R26, R45 ;  /* 0x0000001a27287223 */ /* 0x000fe2000000002d */
[C---:B----4-:R-:W-:Y:S01]  /*1fc0*/  FFMA R43, R36.reuse, R31, R43 ;  /* 0x0000001f242b7223 */ /* 0x050fe2000000002b */
[----:B------:R-:W2:Y:S02]  /*1fd0*/  LDS R39, [R2+UR6+-0x300] ;  /* 0xfffd000602277984 */ /* 0x000ea40008000800 */
[----:B------:R-:W-:Y:S02]  /*1fe0*/  FFMA R45, R36, R27, R40 ;  /* 0x0000001b242d7223 */ /* 0x000fe40000000028 */
[----:B------:R-:W3:Y:S02]  /*1ff0*/  LDS R36, [R2+UR6+-0x180] ;  /* 0xfffe800602247984 */ /* 0x000ee40008000800 */
[-C--:B-1----:R-:W-:Y:S01]  /*2000*/  FFMA R40, R16, R41.reuse, R45 ;  /* 0x0000002910287223 */ /* 0x082fe2000000002d */
[----:B------:R-:W-:-:S03]  /*2010*/  FFMA R43, R20, R41, R43 ;  /* 0x00000029142b7223 */ /* 0x000fc6000000002b */
[C---:B0-----:R-:W-:Y:S01]  /*2020*/  FFMA R41, R38.reuse, R17, R40 ;  /* 0x0000001126297223 */ /* 0x041fe20000000028 */
[----:B------:R-:W-:Y:S02]  /*2030*/  FFMA R42, R38, R21, R43 ;  /* 0x00000015262a7223 */ /* 0x000fe4000000002b */
[----:B------:R-:W-:Y:S01]  /*2040*/  LDS R38, [R2+UR6+0x180] ;  /* 0x0001800602267984 */ /* 0x000fe20008000800 */
[C---:B--2---:R-:W-:Y:S01]  /*2050*/  FFMA R40, R39.reuse, R18, R41 ;  /* 0x0000001227287223 */ /* 0x044fe20000000029 */
[----:B------:R-:W-:Y:S02]  /*2060*/  FFMA R43, R39, R22, R42 ;  /* 0x00000016272b7223 */ /* 0x000fe4000000002a */
[----:B------:R-:W0:Y:S01]  /*2070*/  LDS R41, [R2+UR6] ;  /* 0x0000000602297984 */ /* 0x000e220008000800 */
[C---:B---3--:R-:W-:Y:S01]  /*2080*/  FFMA R45, R36.reuse, R19, R40 ;  /* 0x00000013242d7223 */ /* 0x048fe20000000028 */
[----:B------:R-:W-:Y:S02]  /*2090*/  FFMA R43, R36, R23, R43 ;  /* 0x00000017242b7223 */ /* 0x000fe4000000002b */
[----:B------:R-:W1:Y:S04]  /*20a0*/  LDS R39, [R2+UR6+0x300] ;  /* 0x0003000602277984 */ /* 0x000e680008000800 */
[----:B------:R-:W2:Y:S01]  /*20b0*/  LDS R36, [R2+UR6+0x480] ;  /* 0x0004800602247984 */ /* 0x000ea20008000800 */
[-C--:B0-----:R-:W-:Y:S01]  /*20c0*/  FFMA R40, R8, R41.reuse, R45 ;  /* 0x0000002908287223 */ /* 0x081fe2000000002d */
[----:B------:R-:W-:-:S03]  /*20d0*/  FFMA R43, R12, R41, R43 ;  /* 0x000000290c2b7223 */ /* 0x000fc6000000002b */
[C---:B------:R-:W-:Y:S01]  /*20e0*/  FFMA R41, R38.reuse, R9, R40 ;  /* 0x0000000926297223 */ /* 0x040fe20000000028 */
[----:B------:R-:W-:Y:S02]  /*20f0*/  FFMA R42, R38, R13, R43 ;  /* 0x0000000d262a7223 */ /* 0x000fe4000000002b */
[----:B------:R-:W0:Y:S01]  /*2100*/  LDS R43, [R2+UR6+0x600] ;  /* 0x00060006022b7984 */ /* 0x000e220008000800 */
[C---:B-1----:R-:W-:Y:S01]  /*2110*/  FFMA R38, R39.reuse, R10, R41 ;  /* 0x0000000a27267223 */ /* 0x042fe20000000029 */
[----:B------:R-:W-:Y:S02]  /*2120*/  FFMA R45, R39, R14, R42 ;  /* 0x0000000e272d7223 */ /* 0x000fe4000000002a */
[----:B------:R-:W3:Y:S04]  /*2130*/  LDL R41, [UR5] ;  /* 0x00000005ff297983 */ /* 0x000ee80008100800 */
[----:B------:R-:W4:Y:S01]  /*2140*/  LDL R39, [UR5+-0x300] ;  /* 0xfffd0005ff277983 */ /* 0x000f220008100800 */
[C---:B--2---:R-:W-:Y:S01]  /*2150*/  FFMA R45, R36.reuse, R15, R45 ;  /* 0x0000000f242d7223 */ /* 0x044fe2000000002d */
[----:B------:R-:W-:-:S02]  /*2160*/  FFMA R38, R36, R11, R38 ;  /* 0x0000000b24267223 */ /* 0x000fc40000000026 */
[----:B------:R-:W1:Y:S04]  /*2170*/  LDS R36, [R2+UR6+0x780] ;  /* 0x0007800602247984 */ /* 0x000e680008000800 */
[----:B------:R-:W5:Y:S01]  /*2180*/  LDS R42, [R2+UR6+-0xbfc] ;  /* 0xfff40406022a7984 */ /* 0x000f620008000800 */
[-C--:B0-----:R-:W-:Y:S01]  /*2190*/  FFMA R45, R4, R43.reuse, R45 ;  /* 0x0000002b042d7223 */ /* 0x081fe2000000002d */
[----:B------:R-:W-:Y:S02]  /*21a0*/  FFMA R38, R32, R43, R38 ;  /* 0x0000002b20267223 */ /* 0x000fe40000000026 */
[----:B------:R-:W0:Y:S01]  /*21b0*/  LDS R43, [R2+UR6+0x900] ;  /* 0x00090006022b7984 */ /* 0x000e220008000800 */
[C---:B-1----:R-:W-:Y:S01]  /*21c0*/  FFMA R40, R36.reuse, R5, R45 ;  /* 0x0000000524287223 */ /* 0x042fe2000000002d */
[----:B------:R-:W-:Y:S01]  /*21d0*/  FFMA R45, R36, R33, R38 ;  /* 0x00000021242d7223 */ /* 0x000fe20000000026 */
[-C--:B-----5:R-:W-:Y:S01]  /*21e0*/  FFMA R37, R28, R42.reuse, R37 ;  /* 0x0000002a1c257223 */ /* 0x0a0fe20000000025 */
[----:B------:R-:W-:-:S02]  /*21f0*/  FFMA R42, R24, R42, R3 ;  /* 0x0000002a182a7223 */ /* 0x000fc40000000003 */
[----:B------:R-:W-:Y:S01]  /*2200*/  LDS R3, [R2+UR6+-0x8fc] ;  /* 0xfff7040602037984 */ /* 0x000fe20008000800 */
[----:B0-----:R-:W-:-:S03]  /*2210*/  FFMA R38, R43, R6, R40 ;  /* 0x000000062b267223 */ /* 0x001fc60000000028 */
[----:B------:R-:W0:Y:S01]  /*2220*/  LDS R40, [R2+UR6+-0xa7c] ;  /* 0xfff5840602287984 */ /* 0x000e220008000800 */
[----:B------:R-:W-:Y:S01]  /*2230*/  FFMA R36, R43, R34, R45 ;  /* 0x000000222b247223 */ /* 0x000fe2000000002d */
[C---:B0-----:R-:W-:Y:S01]  /*2240*/  FFMA R44, R40.reuse, R29, R37 ;  /* 0x0000001d282c7223 */ /* 0x041fe20000000025 */
[----:B------:R-:W-:Y:S02]  /*2250*/  FFMA R37, R40, R25, R42 ;  /* 0x0000001928257223 */ /* 0x000fe4000000002a */
[----:B------:R-:W0:Y:S01]  /*2260*/  LDS R40, [R2+UR6+-0x77c] ;  /* 0xfff8840602287984 */ /* 0x000e220008000800 */
[C---:B------:R-:W-:Y:S01]  /*2270*/  FFMA R43, R3.reuse, R30, R44 ;  /* 0x0000001e032b7223 */ /* 0x040fe2000000002c */
[----:B------:R-:W-:Y:S02]  /*2280*/  FFMA R42, R3, R26, R37 ;  /* 0x0000001a032a7223 */ /* 0x000fe40000000025 */
[----:B------:R-:W1:Y:S01]  /*2290*/  LDS R3, [R2+UR6+-0x5fc] ;  /* 0xfffa040602037984 */ /* 0x000e620008000800 */
[C---:B0-----:R-:W-:Y:S01]  /*22a0*/  FFMA R43, R40.reuse, R31, R43 ;  /* 0x0000001f282b7223 */ /* 0x041fe2000000002b */
[----:B------:R-:W-:-:S02]  /*22b0*/  FFMA R37, R40, R27, R42 ;  /* 0x0000001b28257223 */ /* 0x000fc4000000002a */
[----:B------:R-:W0:Y:S01]  /*22c0*/  LDS R40, [R2+UR6+-0x47c] ;  /* 0xfffb840602287984 */ /* 0x000e220008000800 */
[-C--:B-1----:R-:W-:Y:S01]  /*22d0*/  FFMA R43, R20, R3.reuse, R43 ;  /* 0x00000003142b7223 */ /* 0x082fe2000000002b */
[----:B------:R-:W-:Y:S02]  /*22e0*/  FFMA R42, R16, R3, R37 ;  /* 0x00000003102a7223 */ /* 0x000fe40000000025 */
[----:B------:R-:W1:Y:S04]  /*22f0*/  LDS R3, [R2+UR6+-0x2fc] ;  /* 0xfffd040602037984 */ /* 0x000e680008000800 */
[----:B------:R-:W2:Y:S01]  /*2300*/  LDS R37, [R2+UR6+0xa80] ;  /* 0x000a800602257984 */ /* 0x000ea20008000800 */
[C---:B0-----:R-:W-:Y:S01]  /*2310*/  FFMA R44, R40.reuse, R21, R43 ;  /* 0x00000015282c7223 */ /* 0x041fe2000000002b */
[----:B------:R-:W-:-:S04]  /*2320*/  FFMA R43, R40, R17, R42 ;  /* 0x00000011282b7223 */ /* 0x000fc8000000002a */
[C---:B-1----:R-:W-:Y:S02]  /*2330*/  FFMA R42, R3.reuse, R18, R43 ;  /* 0x00000012032a7223 */ /* 0x042fe4000000002b */
[----:B------:R-:W0:Y:S01]  /*2340*/  LDS R43, [R2+UR6+-0x17c] ;  /* 0xfffe8406022b7984 */ /* 0x000e220008000800 */
[----:B------:R-:W-:Y:S01]  /*2350*/  FFMA R40, R3, R22, R44 ;  /* 0x0000001603287223 */ /* 0x000fe2000000002c */
[C---:B--2---:R-:W-:Y:S01]  /*2360*/  FFMA R45, R37.reuse, R7, R38 ;  /* 0x00000007252d7223 */ /* 0x044fe20000000026 */
[----:B------:R-:W-:Y:S01]  /*2370*/  FFMA R36, R37, R35, R36 ;  /* 0x0000002325247223 */ /* 0x000fe20000000024 */
[----:B------:R-:W1:Y:S04]  /*2380*/  LDS R38, [R2+UR6+0x4] ;  /* 0x0000040602267984 */ /* 0x000e680008000800 */
[----:B------:R-:W3:Y:S01]  /*2390*/  LDS R37, [R2+UR6+-0xbf8] ;  /* 0xfff4080602257984 */ /* 0x000ee20008000800 */
[C---:B0-----:R-:W-:Y:S01]  /*23a0*/  FFMA R3, R43.reuse, R23, R40 ;  /* 0x000000172b037223 */ /* 0x041fe20000000028 */
[----:B------:R-:W-:-:S02]  /*23b0*/  FFMA R43, R43, R19, R42 ;  /* 0x000000132b2b7223 */ /* 0x000fc4000000002a */
[----:B------:R-:W0:Y:S01]  /*23c0*/  LDS R42, [R2+UR6+-0xa78] ;  /* 0xfff58806022a7984 */ /* 0x000e220008000800 */
[----:B-1----:R-:W-:Y:S01]  /*23d0*/  FFMA R40, R12, R38, R3 ;  /* 0x000000260c287223 */ /* 0x002fe20000000003 */
[----:B---3--:R-:W-:Y:S02]  /*23e0*/  FFMA R44, R24, R37, R41 ;  /* 0x00000025182c7223 */ /* 0x008fe40000000029 */
[----:B------:R-:W1:Y:S02]  /*23f0*/  LDS R41, [R2+UR6+0x184] ;  /* 0x0001840602297984 */ /* 0x000e640008000800 */
[----:B0-----:R-:W-:Y:S02]  /*2400*/  FFMA R3, R42, R25, R44 ;  /* 0x000000192a037223 */ /* 0x001fe4000000002c */
[----:B------:R-:W0:Y:S01]  /*2410*/  LDS R44, [R2+UR6+-0x8f8] ;  /* 0xfff70806022c7984 */ /* 0x000e220008000800 */
[----:B----4-:R-:W-:-:S04]  /*2420*/  FFMA R39, R28, R37, R39 ;  /* 0x000000251c277223 */ /* 0x010fc80000000027 */
[----:B------:R-:W-:Y:S02]  /*2430*/  FFMA R39, R42, R29, R39 ;  /* 0x0000001d2a277223 */ /* 0x000fe40000000027 */
[----:B------:R-:W2:Y:S01]  /*2440*/  LDS R42, [R2+UR6+-0x778] ;  /* 0xfff88806022a7984 */ /* 0x000ea20008000800 */
[----:B------:R-:W-:-:S03]  /*2450*/  FFMA R38, R8, R38, R43 ;  /* 0x0000002608267223 */ /* 0x000fc6000000002b */
[----:B------:R-:W3:Y:S01]  /*2460*/  LDS R43, [R2+UR6+0x304] ;  /* 0x00030406022b7984 */ /* 0x000ee20008000800 */
[----:B-1----:R-:W-:-:S03]  /*2470*/  FFMA R37, R41, R13, R40 ;  /* 0x0000000d29257223 */ /* 0x002fc60000000028 */
[----:B------:R-:W1:Y:S01]  /*2480*/  LDS R40, [R2+UR6+-0x5f8] ;  /* 0xfffa080602287984 */ /* 0x000e620008000800 */
[C---:B0-----:R-:W-:Y:S01]  /*2490*/  FFMA R39, R44.reuse, R30, R39 ;  /* 0x0000001e2c277223 */ /* 0x041fe20000000027 */
[----:B------:R-:W-:Y:S01]  /*24a0*/  FFMA R44, R44, R26, R3 ;  /* 0x0000001a2c2c7223 */ /* 0x000fe20000000003 */
[----:B------:R-:W-:Y:S02]  /*24b0*/  FFMA R3, R41, R9, R38 ;  /* 0x0000000929037223 */ /* 0x000fe40000000026 */
[----:B------:R-:W0:Y:S01]  /*24c0*/  LDS R38, [R2+UR6+-0x478] ;  /* 0xfffb880602267984 */ /* 0x000e220008000800 */
[C---:B--2---:R-:W-:Y:S01]  /*24d0*/  FFMA R41, R42.reuse, R27, R44 ;  /* 0x0000001b2a297223 */ /* 0x044fe2000000002c */
[----:B------:R-:W-:Y:S01]  /*24e0*/  FFMA R39, R42, R31, R39 ;  /* 0x0000001f2a277223 */ /* 0x000fe20000000027 */
[C---:B---3--:R-:W-:Y:S02]  /*24f0*/  FFMA R42, R43.reuse, R14, R37 ;  /* 0x0000000e2b2a7223 */ /* 0x048fe40000000025 */
[----:B------:R-:W-:Y:S01]  /*2500*/  LDS R37, [R2+UR6+0x484] ;  /* 0x0004840602257984 */ /* 0x000fe20008000800 */
[-C--:B-1----:R-:W-:Y:S01]  /*2510*/  FFMA R44, R16, R40.reuse, R41 ;  /* 0x00000028102c7223 */ /* 0x082fe20000000029 */
[----:B------:R-:W-:Y:S01]  /*2520*/  FFMA R39, R20, R40, R39 ;  /* 0x0000002814277223 */ /* 0x000fe20000000027 */
[----:B------:R-:W-:-:S02]  /*2530*/  FFMA R40, R43, R10, R3 ;  /* 0x0000000a2b287223 */ /* 0x000fc40000000003 */
[----:B------:R-:W-:Y:S01]  /*2540*/  LDS R43, [R2+UR6+0x604] ;  /* 0x00060406022b7984 */ /* 0x000fe20008000800 */
[----:B0-----:R-:W-:-:S03]  /*2550*/  FFMA R3, R38, R17, R44 ;  /* 0x0000001126037223 */ /* 0x001fc6000000002c */
[----:B------:R-:W0:Y:S01]  /*2560*/  LDS R44, [R2+UR6+-0x2f8] ;  /* 0xfffd0806022c7984 */ /* 0x000e220008000800 */
[----:B------:R-:W-:-:S03]  /*2570*/  FFMA R39, R38, R21, R39 ;  /* 0x0000001526277223 */ /* 0x000fc60000000027 */
[----:B------:R-:W1:Y:S01]  /*2580*/  LDS R38, [R2+UR6+-0x178] ;  /* 0xfffe880602267984 */ /* 0x000e620008000800 */
[C---:B0-----:R-:W-:Y:S01]  /*2590*/  FFMA R39, R44.reuse, R22, R39 ;  /* 0x000000162c277223 */ /* 0x041fe20000000027 */
[----:B------:R-:W-:Y:S01]  /*25a0*/  FFMA R44, R44, R18, R3 ;  /* 0x000000122c2c7223 */ /* 0x000fe20000000003 */
[C---:B------:R-:W-:Y:S01]  /*25b0*/  FFMA R3, R37.reuse, R15, R42 ;  /* 0x0000000f25037223 */ /* 0x040fe2000000002a */
[----:B------:R-:W-:Y:S02]  /*25c0*/  FFMA R37, R37, R11, R40 ;  /* 0x0000000b25257223 */ /* 0x000fe40000000028 */
[----:B------:R-:W0:Y:S01]  /*25d0*/  LDS R40, [R2+UR6+0x8] ;  /* 0x0000080602287984 */ /* 0x000e220008000800 */
[C---:B-1----:R-:W-:Y:S01]  /*25e0*/  FFMA R39, R38.reuse, R23, R39 ;  /* 0x0000001726277223 */ /* 0x042fe20000000027 */
[----:B------:R-:W-:Y:S02]  /*25f0*/  FFMA R41, R38, R19, R44 ;  /* 0x0000001326297223 */ /* 0x000fe4000000002c */
[----:B------:R-:W1:Y:S01]  /*2600*/  LDS R38, [R2+UR6+0x188] ;  /* 0x0001880602267984 */ /* 0x000e620008000800 */
[----:B------:R-:W-:Y:S01]  /*2610*/  FFMA R42, R4, R43, R3 ;  /* 0x0000002b042a7223 */ /* 0x000fe20000000003 */
[-C--:B0-----:R-:W-:Y:S01]  /*2620*/  FFMA R44, R8, R40.reuse, R41 ;  /* 0x00000028082c7223 */ /* 0x081fe20000000029 */
[----:B------:R-:W-:Y:S01]  /*2630*/  FFMA R39, R12, R40, R39 ;  /* 0x000000280c277223 */ /* 0x000fe20000000027 */
[----:B------:R-:W-:Y:S02]  /*2640*/  LDS R41, [R2+UR6+0x784] ;  /* 0x0007840602297984 */ /* 0x000fe40008000800 */
[----:B-1----:R-:W-:-:S02]  /*2650*/  FFMA R3, R38, R9, R44 ;  /* 0x0000000926037223 */ /* 0x002fc4000000002c */
[----:B------:R-:W0:Y:S01]  /*2660*/  LDS R44, [R2+UR6+0x308] ;  /* 0x00030806022c7984 */ /* 0x000e220008000800 */
[----:B------:R-:W-:-:S03]  /*2670*/  FFMA R39, R38, R13, R39 ;  /* 0x0000000d26277223 */ /* 0x000fc60000000027 */
[----:B------:R-:W1:Y:S01]  /*2680*/  LDS R38, [R2+UR6+0x488] ;  /* 0x0004880602267984 */ /* 0x000e620008000800 */
[----:B------:R-:W-:Y:S01]  /*2690*/  FFMA R40, R32, R43, R37 ;  /* 0x0000002b20287223 */ /* 0x000fe20000000025 */
[C---:B0-----:R-:W-:Y:S01]  /*26a0*/  FFMA R39, R44.reuse, R14, R39 ;  /* 0x0000000e2c277223 */ /* 0x041fe20000000027 */
[----:B------:R-:W-:Y:S02]  /*26b0*/  FFMA R44, R44, R10, R3 ;  /* 0x0000000a2c2c7223 */ /* 0x000fe40000000003 */
[C---:B------:R-:W-:Y:S02]  /*26c0*/  FFMA R3, R41.reuse, R33, R40 ;  /* 0x0000002129037223 */ /* 0x040fe40000000028 */
[----:B------:R-:W0:Y:S01]  /*26d0*/  LDS R40, [R2+UR6+0x608] ;  /* 0x0006080602287984 */ /* 0x000e220008000800 */
[----:B------:R-:W-:Y:S01]  /*26e0*/  FFMA R37, R41, R5, R42 ;  /* 0x0000000529257223 */ /* 0x000fe2000000002a */
[C---:B-1----:R-:W-:Y:S01]  /*26f0*/  FFMA R39, R38.reuse, R15, R39 ;  /* 0x0000000f26277223 */ /* 0x042fe20000000027 */
[----:B------:R-:W-:Y:S01]  /*2700*/  FFMA R41, R38, R11, R44 ;  /* 0x0000000b26297223 */ /* 0x000fe2000000002c */
[----:B------:R-:W1:Y:S04]  /*2710*/  LDS R42, [R2+UR6+0x904] ;  /* 0x00090406022a7984 */ /* 0x000e680008000800 */
[----:B------:R-:W2:Y:S01]  /*2720*/  LDS R38, [R2+UR6+0x788] ;  /* 0x0007880602267984 */ /* 0x000ea20008000800 */
[-C--:B0-----:R-:W-:Y:S01]  /*2730*/  FFMA R44, R32, R40.reuse, R41 ;  /* 0x00000028202c7223 */ /* 0x081fe20000000029 */
[----:B------:R-:W-:Y:S01]  /*2740*/  FFMA R39, R4, R40, R39 ;  /* 0x0000002804277223 */ /* 0x000fe20000000027 */
[C---:B-1----:R-:W-:Y:S01]  /*2750*/  FFMA R40, R42.reuse, R6, R37 ;  /* 0x000000062a287223 */ /* 0x042fe20000000025 */
[----:B------:R-:W-:Y:S01]  /*2760*/  FFMA R42, R42, R34, R3 ;  /* 0x000000222a2a7223 */ /* 0x000fe20000000003 */
[----:B------:R-:W0:Y:S01]  /*2770*/  LDS R37, [R2+UR6+0xa84] ;  /* 0x000a840602257984 */ /* 0x000e220008000800 */
[----:B--2---:R-:W-:-:S03]  /*2780*/  FFMA R3, R38, R33, R44 ;  /* 0x0000002126037223 */ /* 0x004fc6000000002c */
[----:B------:R-:W1:Y:S01]  /*2790*/  LDS R44, [R2+UR6+0x908] ;  /* 0x00090806022c7984 */ /* 0x000e620008000800 */
[----:B------:R-:W-:-:S03]  /*27a0*/  FFMA R39, R38, R5, R39 ;  /* 0x0000000526277223 */ /* 0x000fc60000000027 */
[----:B------:R2:W3:Y:S02]  /*27b0*/  LDS R38, [R2+UR6+0xa88] ;  /* 0x000a880602267984 */ /* 0x0004e40008000800 */
[----:B--2---:R-:W-:-:S04]  /*27c0*/  IADD3 R2, PT, PT, R2, 0xc, RZ ;  /* 0x0000000c02027810 */ /* 0x004fc80007ffe0ff */
[----:B------:R-:W-:Y:S01]  /*27d0*/  ISETP.NE.AND P0, PT, R2, 0xd80, PT ;  /* 0x00000d800200780c */ /* 0x000fe20003f05270 */
[----:B------:R2:W-:Y:S04]  /*27e0*/  STL [UR5+-0x308], R45 ;  /* 0xfffcf82dff007987 */ /* 0x0005e80008100805 */
[----:B------:R2:W-:Y:S01]  /*27f0*/  STL [UR5+-0x8], R36 ;  /* 0xfffff824ff007987 */ /* 0x0005e20008100805 */
[C---:B0-----:R-:W-:Y:S01]  /*2800*/  FFMA R40, R37.reuse, R7, R40 ;  /* 0x0000000725287223 */ /* 0x041fe20000000028 */
[C---:B-1----:R-:W-:Y:S01]  /*2810*/  FFMA R39, R44.reuse, R6, R39 ;  /* 0x000000062c277223 */ /* 0x042fe20000000027 */
[----:B------:R-:W-:Y:S01]  /*2820*/  FFMA R3, R44, R34, R3 ;  /* 0x000000222c037223 */ /* 0x000fe20000000003 */
[----:B------:R-:W-:Y:S02]  /*2830*/  FFMA R42, R37, R35, R42 ;  /* 0x00000023252a7223 */ /* 0x000fe4000000002a */
[C---:B---3--:R-:W-:Y:S01]  /*2840*/  FFMA R39, R38.reuse, R7, R39 ;  /* 0x0000000726277223 */ /* 0x048fe20000000027 */
[----:B------:R-:W-:Y:S01]  /*2850*/  FFMA R3, R38, R35, R3 ;  /* 0x0000002326037223 */ /* 0x000fe20000000003 */
[----:B------:R2:W-:Y:S04]  /*2860*/  STL [UR5+-0x304], R40 ;  /* 0xfffcfc28ff007987 */ /* 0x0005e80008100805 */
[----:B------:R2:W-:Y:S04]  /*2870*/  STL [UR5+-0x4], R42 ;  /* 0xfffffc2aff007987 */ /* 0x0005e80008100805 */
[----:B------:R2:W-:Y:S04]  /*2880*/  STL [UR5+-0x300], R39 ;  /* 0xfffd0027ff007987 */ /* 0x0005e80008100805 */
[----:B------:R2:W-:Y:S01]  /*2890*/  STL [UR5], R3 ;  /* 0x00000003ff007987 */ /* 0x0005e20008100805 */
[----:B------:R-:W-:Y:S01]  /*28a0*/  UIADD3 UR5, UPT, UPT, UR5, 0xc, URZ ;  /* 0x0000000c05057890 */ /* 0x000fe2000fffe0ff */
[----:B------:R-:W-:Y:S11]  /*28b0*/  @P0 BRA `(.L_x_2) ;  /* 0xfffffff400800947 */ /* 0x000ff6000383ffff */
[----:B------:R-:W2:Y:S01]  /*28c0*/  S2R R2, SR_TID.X ;  /* 0x0000000000027919 */ /* 0x000ea20000002100 */
[----:B------:R-:W0:Y:S01]  /*28d0*/  S2UR UR5, SR_CgaCtaId ;  /* 0x00000000000579c3 */ /* 0x000e220000008800 */
[----:B------:R-:W-:Y:S02]  /*28e0*/  UMOV UR4, 0x400 ;  /* 0x0000040000047882 */ /* 0x000fe40000000000 */
[----:B0-----:R-:W-:Y:S01]  /*28f0*/  ULEA UR4, UR5, UR4, 0x18 ;  /* 0x0000000405047291 */ /* 0x001fe2000f8ec0ff */
[C---:B--2---:R-:W-:Y:S02]  /*2900*/  SHF.L.U32 R3, R2.reuse, 0x7, RZ ;  /* 0x0000000702037819 */ /* 0x044fe400000006ff */
[----:B------:R-:W-:Y:S02]  /*2910*/  SHF.L.U32 R2, R2, 0x8, RZ ;  /* 0x0000000802027819 */ /* 0x000fe400000006ff */
[----:B------:R-:W-:-:S04]  /*2920*/  LOP3.LUT R3, R3, 0x180, RZ, 0xc0, !PT ;  /* 0x0000018003037812 */ /* 0x000fc800078ec0ff */
[----:B------:R-:W-:Y:S02]  /*2930*/  LOP3.LUT R3, R3, 0x3fc00, R2, 0xf8, !PT ;  /* 0x0003fc0003037812 */ /* 0x000fe400078ef802 */
[----:B------:R-:W-:-:S03]  /*2940*/  MOV R2, 0xc00 ;  /* 0x00000c0000027802 */ /* 0x000fc60000000f00 */
[----:B------:R0:W1:Y:S04]  /*2950*/  LDS.128 R4, [R3+UR4+0x40] ;  /* 0x0000400403047984 */ /* 0x0000680008000c00 */
        /* <DEDUP_REMOVED lines=8> */
.L_x_3:
        /* <DEDUP_REMOVED lines=161> */
[----:B------:R-:W0:Y:S01]  /*33f0*/  LDCU.64 UR4, c[0x0][0x398] ;  /* 0x00007300ff0477ac */ /* 0x000e220008000a00 */
[----:B------:R-:W-:Y:S02]  /*3400*/  SHF.R.U32.HI R2, RZ, 0x3, R0 ;  /* 0x00000003ff027819 */ /* 0x000fe40000011600 */
[----:B------:R-:W-:Y:S01]  /*3410*/  LOP3.LUT R0, R0, 0x7, RZ, 0xc0, !PT ;  /* 0x0000000700007812 */ /* 0x000fe200078ec0ff */
[----:B0-----:R-:W-:-:S04]  /*3420*/  UIADD3 UR4, UP0, UPT, UR4, 0x10, URZ ;  /* 0x0000001004047890 */ /* 0x001fc8000ff1e0ff */
[----:B------:R-:W-:Y:S02]  /*3430*/  UIADD3.X UR5, UPT, UPT, URZ, UR5, URZ, UP0, !UPT ;  /* 0x00000005ff057290 */ /* 0x000fe400087fe4ff */
[----:B------:R-:W-:-:S04]  /*3440*/  MOV R20, UR4 ;  /* 0x0000000400147c02 */ /* 0x000fc80008000f00 */
[----:B------:R-:W-:Y:S02]  /*3450*/  MOV R25, UR5 ;  /* 0x0000000500197c02 */ /* 0x000fe40008000f00 */
[----:B------:R-:W-:Y:S02]  /*3460*/  MOV R21, UR5 ;  /* 0x0000000500157c02 */ /* 0x000fe40008000f00 */
[----:B--2---:R-:W-:-:S04]  /*3470*/  SHF.R.U32.HI R3, RZ, 0x2, R4 ;  /* 0x00000002ff037819 */ /* 0x004fc80000011604 */
[----:B------:R-:W-:Y:S02]  /*3480*/  LEA R5, R2, R3, 0x5 ;  /* 0x0000000302057211 */ /* 0x000fe400078e28ff */
[----:B------:R-:W0:Y:S02]  /*3490*/  LDC.64 R2, c[0x0][0x390] ;  /* 0x0000e400ff027b82 */ /* 0x000e240000000a00 */
[----:B------:R-:W-:Y:S02]  /*34a0*/  LEA R5, R5, R0, 0x3 ;  /* 0x0000000005057211 */ /* 0x000fe400078e18ff */
[----:B------:R-:W-:-:S04]  /*34b0*/  LOP3.LUT R0, R4, 0x3, RZ, 0xc0, !PT ;  /* 0x0000000304007812 */ /* 0x000fc800078ec0ff */
[----:B------:R-:W-:-:S05]  /*34c0*/  LEA R0, R5, R0, 0x3 ;  /* 0x0000000005007211 */ /* 0x000fca00078e18ff */
[----:B------:R-:W-:Y:S01]  /*34d0*/  IMAD R27, R0, 0xc0, RZ ;  /* 0x000000c0001b7824 */ /* 0x000fe200078e02ff */
[----:B------:R-:W-:Y:S01]  /*34e0*/  MOV R0, UR4 ;  /* 0x0000000400007c02 */ /* 0x000fe20008000f00 */
[----:B------:R-:W-:-:S03]  /*34f0*/  UMOV UR4, URZ ;  /* 0x000000ff00047c82 */ /* 0x000fc60008000000 */
[----:B------:R-:W-:-:S07]  /*3500*/  MOV R29, R27 ;  /* 0x0000001b001d7202 */ /* 0x000fce0000000f00 */
.L_x_4:
[----:B-1----:R-:W2:Y:S04]  /*3510*/  LDL.128 R4, [UR9+-0x310] ;  /* 0xfffcf009ff047983 */ /* 0x002ea80008100c00 */
[----:B------:R-:W2:Y:S04]  /*3520*/  LDG.E.CONSTANT R35, desc[UR10][R20.64+-0x10] ;  /* 0xfffff00a14237981 */ /* 0x000ea8000c1e9900 */
[----:B------:R-:W3:Y:S04]  /*3530*/  LDG.E.CONSTANT R30, desc[UR10][R20.64+-0xc] ;  /* 0xfffff40a141e7981 */ /* 0x000ee8000c1e9900 */
[----:B------:R-:W4:Y:S04]  /*3540*/  LDL.128 R8, [UR9+-0x10] ;  /* 0xfffff009ff087983 */ /* 0x000f280008100c00 */
[----:B------:R-:W5:Y:S04]  /*3550*/  LDG.E.CONSTANT R24, desc[UR10][R20.64+-0x4] ;  /* 0xfffffc0a14187981 */ /* 0x000f68000c1e9900 */
[----:B------:R-:W5:Y:S04]  /*3560*/  LDL.128 R12, [UR9+-0x300] ;  /* 0xfffd0009ff0c7983 */ /* 0x000f680008100c00 */
[----:B------:R-:W5:Y:S04]  /*3570*/  LDG.E.CONSTANT R31, desc[UR10][R20.64] ;  /* 0x0000000a141f7981 */ /* 0x000f68000c1e9900 */
[----:B------:R-:W5:Y:S04]  /*3580*/  LDG.E.CONSTANT R39, desc[UR10][R20.64+-0x8] ;  /* 0xfffff80a14277981 */ /* 0x000f68000c1e9900 */
[----:B------:R-:W5:Y:S04]  /*3590*/  LDG.E.CONSTANT R26, desc[UR10][R20.64+0x4] ;  /* 0x0000040a141a7981 */ /* 0x000f68000c1e9900 */
[----:B------:R-:W5:Y:S04]  /*35a0*/  LDL.128 R16, [UR9] ;  /* 0x00000009ff107983 */ /* 0x000f680008100c00 */
[----:B------:R-:W5:Y:S04]  /*35b0*/  LDG.E.CONSTANT R33, desc[UR10][R20.64+0x8] ;  /* 0x0000080a14217981 */ /* 0x000f68000c1e9900 */
[----:B------:R1:W5:Y:S01]  /*35c0*/  LDG.E.CONSTANT R28, desc[UR10][R20.64+0xc] ;  /* 0x00000c0a141c7981 */ /* 0x000362000c1e9900 */
[----:B0-----:R-:W-:Y:S01]  /*35d0*/  IMAD.WIDE.U32 R22, R29, 0x4, R2 ;  /* 0x000000041d167825 */ /* 0x001fe200078e0002 */
[----:B------:R-:W-:-:S04]  /*35e0*/  UIADD3 UR4, UPT, UPT, UR4, 0x8, URZ ;  /* 0x0000000804047890 */ /* 0x000fc8000fffe0ff */
[----:B------:R-:W-:Y:S01]  /*35f0*/  UISETP.NE.AND UP0, UPT, UR4, 0x60, UPT ;  /* 0x000000600400788c */ /* 0x000fe2000bf05270 */
[----:B-1----:R-:W-:Y:S02]  /*3600*/  IADD3 R20, P0, PT, R20, 0x20, RZ ;  /* 0x0000002014147810 */ /* 0x002fe40007f1e0ff */
[----:B------:R-:W-:Y:S02]  /*3610*/  IADD3 R29, PT, PT, R29, 0x8, RZ ;  /* 0x000000081d1d7810 */ /* 0x000fe40007ffe0ff */
[----:B------:R-:W-:Y:S01]  /*3620*/  IADD3.X R21, PT, PT, RZ, R21, RZ, P0, !PT ;  /* 0x00000015ff157210 */ /* 0x000fe200007fe4ff */
[----:B------:R-:W-:Y:S01]  /*3630*/  UIADD3 UR9, UPT, UPT, UR9, 0x20, URZ ;  /* 0x0000002009097890 */ /* 0x000fe2000fffe0ff */
[----:B--2---:R-:W-:Y:S01]  /*3640*/  FADD R4, R4, R35 ;  /* 0x0000002304047221 */ /* 0x004fe20000000000 */
[----:B---3--:R-:W-:-:S04]  /*3650*/  FADD R5, R5, R30 ;  /* 0x0000001e05057221 */ /* 0x008fc80000000000 */
[----:B------:R-:W-:Y:S01]  /*3660*/  FMNMX R4, R4, 6, PT ;  /* 0x40c0000004047809 */ /* 0x000fe20003800000 */
[----:B----4-:R-:W-:Y:S01]  /*3670*/  FADD R8, R35, R8 ;  /* 0x0000000823087221 */ /* 0x010fe20000000000 */
[----:B------:R-:W-:Y:S01]  /*3680*/  FADD R9, R9, R30 ;  /* 0x0000001e09097221 */ /* 0x000fe20000000000 */
[----:B------:R-:W-:Y:S02]  /*3690*/  FMNMX R5, R5, 6, PT ;  /* 0x40c0000005057809 */ /* 0x000fe40003800000 */
[----:B------:R-:W-:Y:S01]  /*36a0*/  FMNMX R37, RZ, R4, !PT ;  /* 0x00000004ff257209 */ /* 0x000fe20007800000 */
[--C-:B-----5:R-:W-:Y:S01]  /*36b0*/  FADD R7, R7, R24.reuse ;  /* 0x0000001807077221 */ /* 0x120fe20000000000 */
[----:B------:R-:W-:Y:S02]  /*36c0*/  FMNMX R8, R8, 6, PT ;  /* 0x40c0000008087809 */ /* 0x000fe40003800000 */
[----:B------:R-:W-:Y:S02]  /*36d0*/  FMNMX R4, R9, 6, PT ;  /* 0x40c0000009047809 */ /* 0x000fe40003800000 */
[----:B------:R-:W-:Y:S01]  /*36e0*/  FMNMX R9, RZ, R5, !PT ;  /* 0x00000005ff097209 */ /* 0x000fe20007800000 */
[----:B------:R-:W-:Y:S01]  /*36f0*/  FADD R12, R12, R31 ;  /* 0x0000001f0c0c7221 */ /* 0x000fe20000000000 */
[----:B------:R-:W-:Y:S01]  /*3700*/  FMNMX R5, RZ, R8, !PT ;  /* 0x00000008ff057209 */ /* 0x000fe20007800000 */
[----:B------:R-:W-:Y:S01]  /*3710*/  FADD R11, R11, R24 ;  /* 0x000000180b0b7221 */ /* 0x000fe20000000000 */
[----:B------:R-:W-:Y:S01]  /*3720*/  FMNMX R7, R7, 6, PT ;  /* 0x40c0000007077809 */ /* 0x000fe20003800000 */
[--C-:B------:R-:W-:Y:S01]  /*3730*/  FADD R6, R6, R39.reuse ;  /* 0x0000002706067221 */ /* 0x100fe20000000000 */
[----:B------:R-:W-:Y:S01]  /*3740*/  FMNMX R12, R12, 6, PT ;  /* 0x40c000000c0c7809 */ /* 0x000fe20003800000 */
[----:B------:R-:W-:Y:S01]  /*3750*/  FADD R10, R10, R39 ;  /* 0x000000270a0a7221 */ /* 0x000fe20000000000 */
[----:B------:R-:W-:Y:S01]  /*3760*/  FADD R13, R13, R26 ;  /* 0x0000001a0d0d7221 */ /* 0x000fe20000000000 */
[----:B------:R0:W-:Y:S01]  /*3770*/  STG.E desc[UR10][R22.64+0xc00], R5 ;  /* 0x000c000516007986 */ /* 0x0001e2000c10190a */
[----:B------:R-:W-:Y:S01]  /*3780*/  FADD R16, R31, R16 ;  /* 0x000000101f107221 */ /* 0x000fe20000000000 */
[----:B------:R-:W-:Y:S01]  /*3790*/  FADD R17, R17, R26 ;  /* 0x0000001a11117221 */ /* 0x000fe20000000000 */
[--C-:B------:R-:W-:Y:S01]  /*37a0*/  FADD R14, R14, R33.reuse ;  /* 0x000000210e0e7221 */ /* 0x100fe20000000000 */
[----:B------:R-:W-:Y:S01]  /*37b0*/  FADD R18, R18, R33 ;  /* 0x0000002112127221 */ /* 0x000fe20000000000 */
[--C-:B------:R-:W-:Y:S01]  /*37c0*/  FADD R15, R15, R28.reuse ;  /* 0x0000001c0f0f7221 */ /* 0x100fe20000000000 */
[----:B------:R-:W-:Y:S01]  /*37d0*/  FADD R19, R19, R28 ;  /* 0x0000001c13137221 */ /* 0x000fe20000000000 */
[----:B------:R-:W-:-:S02]  /*37e0*/  FMNMX R7, RZ, R7, !PT ;  /* 0x00000007ff077209 */ /* 0x000fc40007800000 */
[----:B0-----:R-:W-:Y:S02]  /*37f0*/  FMNMX R5, RZ, R12, !PT ;  /* 0x0000000cff057209 */ /* 0x001fe40007800000 */
[----:B------:R-:W-:Y:S02]  /*3800*/  FMNMX R6, R6, 6, PT ;  /* 0x40c0000006067809 */ /* 0x000fe40003800000 */
[----:B------:R-:W-:Y:S02]  /*3810*/  FMNMX R10, R10, 6, PT ;  /* 0x40c000000a0a7809 */ /* 0x000fe40003800000 */
[----:B------:R-:W-:Y:S02]  /*3820*/  FMNMX R11, R11, 6, PT ;  /* 0x40c000000b0b7809 */ /* 0x000fe40003800000 */
[----:B------:R-:W-:Y:S02]  /*3830*/  FMNMX R13, R13, 6, PT ;  /* 0x40c000000d0d7809 */ /* 0x000fe40003800000 */
[----:B------:R-:W-:-:S02]  /*3840*/  FMNMX R16, R16, 6, PT ;  /* 0x40c0000010107809 */ /* 0x000fc40003800000 */
[----:B------:R-:W-:Y:S02]  /*3850*/  FMNMX R17, R17, 6, PT ;  /* 0x40c0000011117809 */ /* 0x000fe40003800000 */
[----:B------:R-:W-:Y:S02]  /*3860*/  FMNMX R14, R14, 6, PT ;  /* 0x40c000000e0e7809 */ /* 0x000fe40003800000 */
[----:B------:R-:W-:Y:S02]  /*3870*/  FMNMX R18, R18, 6, PT ;  /* 0x40c0000012127809 */ /* 0x000fe40003800000 */
[----:B------:R-:W-:Y:S02]  /*3880*/  FMNMX R15, R15, 6, PT ;  /* 0x40c000000f0f7809 */ /* 0x000fe40003800000 */
[----:B------:R-:W-:Y:S01]  /*3890*/  FMNMX R19, R19, 6, PT ;  /* 0x40c0000013137809 */ /* 0x000fe20003800000 */
[----:B------:R0:W-:Y:S01]  /*38a0*/  STG.E desc[UR10][R22.64], R37 ;  /* 0x0000002516007986 */ /* 0x0001e2000c10190a */
[----:B------:R-:W-:-:S02]  /*38b0*/  FMNMX R35, RZ, R4, !PT ;  /* 0x00000004ff237209 */ /* 0x000fc40007800000 */
[----:B------:R-:W-:Y:S01]  /*38c0*/  FMNMX R39, RZ, R10, !PT ;  /* 0x0000000aff277209 */ /* 0x000fe20007800000 */
[----:B------:R1:W-:Y:S01]  /*38d0*/  STG.E desc[UR10][R22.64+0x4], R9 ;  /* 0x0000040916007986 */ /* 0x0003e2000c10190a */
[----:B------:R-:W-:Y:S02]  /*38e0*/  FMNMX R11, RZ, R11, !PT ;  /* 0x0000000bff0b7209 */ /* 0x000fe40007800000 */
[----:B------:R-:W-:Y:S01]  /*38f0*/  FMNMX R13, RZ, R13, !PT ;  /* 0x0000000dff0d7209 */ /* 0x000fe20007800000 */
[----:B------:R2:W-:Y:S01]  /*3900*/  STG.E desc[UR10][R22.64+0xc], R7 ;  /* 0x00000c0716007986 */ /* 0x0005e2000c10190a */
[----:B------:R-:W-:Y:S02]  /*3910*/  FMNMX R17, RZ, R17, !PT ;  /* 0x00000011ff117209 */ /* 0x000fe40007800000 */
[----:B------:R-:W-:Y:S01]  /*3920*/  FMNMX R15, RZ, R15, !PT ;  /* 0x0000000fff0f7209 */ /* 0x000fe20007800000 */
[----:B------:R3:W-:Y:S01]  /*3930*/  STG.E desc[UR10][R22.64+0x10], R5 ;  /* 0x0000100516007986 */ /* 0x0007e2000c10190a */
[----:B0-----:R-:W-:-:S02]  /*3940*/  FMNMX R37, RZ, R6, !PT ;  /* 0x00000006ff257209 */ /* 0x001fc40007800000 */
[----:B------:R-:W-:Y:S02]  /*3950*/  FMNMX R19, RZ, R19, !PT ;  /* 0x00000013ff137209 */ /* 0x000fe40007800000 */
[----:B-1----:R-:W-:Y:S02]  /*3960*/  FMNMX R9, RZ, R16, !PT ;  /* 0x00000010ff097209 */ /* 0x002fe40007800000 */
[----:B--2---:R-:W-:Y:S02]  /*3970*/  FMNMX R7, RZ, R18, !PT ;  /* 0x00000012ff077209 */ /* 0x004fe40007800000 */
[----:B---3--:R-:W-:Y:S01]  /*3980*/  FMNMX R5, RZ, R14, !PT ;  /* 0x0000000eff057209 */ /* 0x008fe20007800000 */
[----:B------:R1:W-:Y:S04]  /*3990*/  STG.E desc[UR10][R22.64+0xc04], R35 ;  /* 0x000c042316007986 */ /* 0x0003e8000c10190a */
        /* <DEDUP_REMOVED lines=9> */
[----:B------:R1:W-:Y:S01]  /*3a30*/  STG.E desc[UR10][R22.64+0xc1c], R19 ;  /* 0x000c1c1316007986 */ /* 0x0003e2000c10190a */
[----:B------:R-:W-:Y:S05]  /*3a40*/  BRA.U UP0, `(.L_x_4) ;  /* 0xfffffff900b07547 */ /* 0x000fea000b83ffff */
[----:B------:R-:W-:Y:S01]  /*3a50*/  IMAD.WIDE.U32 R2, R27, 0x4, R2 ;  /* 0x000000041b027825 */ /* 0x000fe200078e0002 */
[----:B------:R-:W-:Y:S02]  /*3a60*/  UMOV UR4, URZ ;  /* 0x000000ff00047c82 */ /* 0x000fe40008000000 */
[----:B------:R-:W-:-:S04]  /*3a70*/  IADD3 R28, P0, PT, R2, 0xd9c, RZ ;  /* 0x00000d9c021c7810 */ /* 0x000fc80007f1e0ff */
[----:B------:R-:W-:-:S09]  /*3a80*/  IADD3.X R33, PT, PT, RZ, R3, RZ, P0, !PT ;  /* 0x00000003ff217210 */ /* 0x000fd200007fe4ff */
.L_x_5:
[----:B------:R-:W-:Y:S01]  /*3a90*/  MOV R24, R0 ;  /* 0x0000000000187202 */ /* 0x000fe20000000f00 */
[----:B01----:R-:W2:Y:S04]  /*3aa0*/  LDL.128 R8, [UR8+-0x310] ;  /* 0xfffcf008ff087983 */ /* 0x003ea80008100c00 */
[----:B------:R-:W2:Y:S04]  /*3ab0*/  LDG.E.CONSTANT R27, desc[UR10][R24.64+-0x10] ;  /* 0xfffff00a181b7981 */ /* 0x000ea8000c1e9900 */
[----:B------:R-:W3:Y:S04]  /*3ac0*/  LDG.E.CONSTANT R26, desc[UR10][R24.64+-0xc] ;  /* 0xfffff40a181a7981 */ /* 0x000ee8000c1e9900 */
[----:B------:R-:W4:Y:S04]  /*3ad0*/  LDL.128 R12, [UR8+-0x10] ;  /* 0xfffff008ff0c7983 */ /* 0x000f280008100c00 */
[----:B------:R-:W5:Y:S04]  /*3ae0*/  LDL.128 R4, [UR8+-0x300] ;  /* 0xfffd0008ff047983 */ /* 0x000f680008100c00 */
[----:B------:R-:W5:Y:S04]  /*3af0*/  LDG.E.CONSTANT R23, desc[UR10][R24.64] ;  /* 0x0000000a18177981 */ /* 0x000f68000c1e9900 */
[----:B------:R-:W5:Y:S04]  /*3b00*/  LDL.128 R16, [UR8] ;  /* 0x00000008ff107983 */ /* 0x000f680008100c00 */
[----:B------:R-:W5:Y:S04]  /*3b10*/  LDG.E.CONSTANT R20, desc[UR10][R24.64+0x4] ;  /* 0x0000040a18147981 */ /* 0x000f68000c1e9900 */
[----:B------:R-:W5:Y:S04]  /*3b20*/  LDG.E.CONSTANT R31, desc[UR10][R24.64+-0x8] ;  /* 0xfffff80a181f7981 */ /* 0x000f68000c1e9900 */
[----:B------:R-:W5:Y:S04]  /*3b30*/  LDG.E.CONSTANT R22, desc[UR10][R24.64+-0x4] ;  /* 0xfffffc0a18167981 */ /* 0x000f68000c1e9900 */
[----:B------:R-:W5:Y:S04]  /*3b40*/  LDG.E.CONSTANT R21, desc[UR10][R24.64+0x8] ;  /* 0x0000080a18157981 */ /* 0x000f68000c1e9900 */
[----:B------:R-:W5:Y:S01]  /*3b50*/  LDG.E.CONSTANT R0, desc[UR10][R24.64+0xc] ;  /* 0x00000c0a18007981 */ /* 0x000f62000c1e9900 */
[----:B------:R-:W-:-:S02]  /*3b60*/  MOV R2, R28 ;  /* 0x0000001c00027202 */ /* 0x000fc40000000f00 */
[----:B------:R-:W-:Y:S01]  /*3b70*/  MOV R3, R33 ;  /* 0x0000002100037202 */ /* 0x000fe20000000f00 */
[----:B------:R-:W-:-:S04]  /*3b80*/  UIADD3 UR4, UPT, UPT, UR4, 0x8, URZ ;  /* 0x0000000804047890 */ /* 0x000fc8000fffe0ff */
[----:B------:R-:W-:Y:S01]  /*3b90*/  UISETP.NE.AND UP0, UPT, UR4, 0x60, UPT ;  /* 0x000000600400788c */ /* 0x000fe2000bf05270 */
[----:B------:R-:W-:Y:S01]  /*3ba0*/  IADD3 R28, P1, PT, R2, 0x20, RZ ;  /* 0x00000020021c7810 */ /* 0x000fe20007f3e0ff */
[----:B------:R-:W-:-:S03]  /*3bb0*/  UIADD3 UR8, UPT, UPT, UR8, 0x20, URZ ;  /* 0x0000002008087890 */ /* 0x000fc6000fffe0ff */
[----:B------:R-:W-:Y:S01]  /*3bc0*/  IADD3.X R33, PT, PT, RZ, R3, RZ, P1, !PT ;  /* 0x00000003ff217210 */ /* 0x000fe20000ffe4ff */
[----:B--2---:R-:W-:Y:S01]  /*3bd0*/  FADD R8, R8, R27 ;  /* 0x0000001b08087221 */ /* 0x004fe20000000000 */
[----:B---3--:R-:W-:-:S04]  /*3be0*/  FADD R9, R9, R26 ;  /* 0x0000001a09097221 */ /* 0x008fc80000000000 */
[----:B------:R-:W-:Y:S01]  /*3bf0*/  FMNMX R8, R8, 6, PT ;  /* 0x40c0000008087809 */ /* 0x000fe20003800000 */
[----:B----4-:R-:W-:Y:S01]  /*3c00*/  FADD R12, R27, R12 ;  /* 0x0000000c1b0c7221 */ /* 0x010fe20000000000 */
[----:B------:R-:W-:Y:S01]  /*3c10*/  FADD R13, R13, R26 ;  /* 0x0000001a0d0d7221 */ /* 0x000fe20000000000 */
[----:B------:R-:W-:Y:S02]  /*3c20*/  FMNMX R9, R9, 6, PT ;  /* 0x40c0000009097809 */ /* 0x000fe40003800000 */
[----:B------:R-:W-:Y:S02]  /*3c30*/  FMNMX R29, RZ, R8, !PT ;  /* 0x00000008ff1d7209 */ /* 0x000fe40007800000 */
[----:B------:R-:W-:Y:S01]  /*3c40*/  FMNMX R12, R12, 6, PT ;  /* 0x40c000000c0c7809 */ /* 0x000fe20003800000 */
[----:B-----5:R-:W-:Y:S01]  /*3c50*/  FADD R4, R4, R23 ;  /* 0x0000001704047221 */ /* 0x020fe20000000000 */
[----:B------:R-:W-:Y:S01]  /*3c60*/  FMNMX R8, R13, 6, PT ;  /* 0x40c000000d087809 */ /* 0x000fe20003800000 */
[----:B------:R-:W-:Y:S01]  /*3c70*/  FADD R16, R23, R16 ;  /* 0x0000001017107221 */ /* 0x000fe20000000000 */
[----:B------:R-:W-:-:S02]  /*3c80*/  FMNMX R13, RZ, R9, !PT ;  /* 0x00000009ff0d7209 */ /* 0x000fc40007800000 */
[----:B------:R-:W-:Y:S01]  /*3c90*/  FMNMX R9, RZ, R12, !PT ;  /* 0x0000000cff097209 */ /* 0x000fe20007800000 */
[--C-:B------:R-:W-:Y:S01]  /*3ca0*/  FADD R5, R5, R20.reuse ;  /* 0x0000001405057221 */ /* 0x100fe20000000000 */
[----:B------:R-:W-:Y:S01]  /*3cb0*/  FMNMX R4, R4, 6, PT ;  /* 0x40c0000004047809 */ /* 0x000fe20003800000 */
[----:B------:R-:W-:Y:S01]  /*3cc0*/  FADD R17, R17, R20 ;  /* 0x0000001411117221 */ /* 0x000fe20000000000 */
[----:B------:R-:W-:Y:S01]  /*3cd0*/  FMNMX R16, R16, 6, PT ;  /* 0x40c0000010107809 */ /* 0x000fe20003800000 */
[--C-:B------:R-:W-:Y:S01]  /*3ce0*/  FADD R10, R10, R31.reuse ;  /* 0x0000001f0a0a7221 */ /* 0x100fe20000000000 */
[----:B------:R-:W-:Y:S01]  /*3cf0*/  FADD R14, R14, R31 ;  /* 0x0000001f0e0e7221 */ /* 0x000fe20000000000 */
[----:B------:R-:W-:Y:S01]  /*3d00*/  FMNMX R27, RZ, R8, !PT ;  /* 0x00000008ff1b7209 */ /* 0x000fe20007800000 */
[--C-:B------:R-:W-:Y:S01]  /*3d10*/  FADD R11, R11, R22.reuse ;  /* 0x000000160b0b7221 */ /* 0x100fe20000000000 */
[----:B------:R-:W-:Y:S01]  /*3d20*/  FADD R15, R15, R22 ;  /* 0x000000160f0f7221 */ /* 0x000fe20000000000 */
[----:B------:R0:W-:Y:S01]  /*3d30*/  STG.E desc[UR10][R2.64+-0x1c], R9 ;  /* 0xffffe40902007986 */ /* 0x0001e2000c10190a */
[--C-:B------:R-:W-:Y:S01]  /*3d40*/  FADD R6, R6, R21.reuse ;  /* 0x0000001506067221 */ /* 0x100fe20000000000 */
[----:B------:R-:W-:Y:S01]  /*3d50*/  FADD R18, R18, R21 ;  /* 0x0000001512127221 */ /* 0x000fe20000000000 */
[----:B------:R-:W-:Y:S01]  /*3d60*/  FMNMX R8, R5, 6, PT ;  /* 0x40c0000005087809 */ /* 0x000fe20003800000 */
[--C-:B------:R-:W-:Y:S01]  /*3d70*/  FADD R7, R7, R0.reuse ;  /* 0x0000000007077221 */ /* 0x100fe20000000000 */
[----:B------:R-:W-:Y:S01]  /*3d80*/  FADD R19, R19, R0 ;  /* 0x0000000013137221 */ /* 0x000fe20000000000 */
[----:B------:R-:W-:-:S02]  /*3d90*/  FMNMX R5, RZ, R4, !PT ;  /* 0x00000004ff057209 */ /* 0x000fc40007800000 */
[----:B------:R-:W-:Y:S02]  /*3da0*/  FMNMX R10, R10, 6, PT ;  /* 0x40c000000a0a7809 */ /* 0x000fe40003800000 */
[----:B0-----:R-:W-:Y:S02]  /*3db0*/  FMNMX R9, RZ, R16, !PT ;  /* 0x00000010ff097209 */ /* 0x001fe40007800000 */
[----:B------:R-:W-:Y:S02]  /*3dc0*/  FMNMX R14, R14, 6, PT ;  /* 0x40c000000e0e7809 */ /* 0x000fe40003800000 */
[----:B------:R-:W-:Y:S02]  /*3dd0*/  FMNMX R11, R11, 6, PT ;  /* 0x40c000000b0b7809 */ /* 0x000fe40003800000 */
[----:B------:R-:W-:Y:S02]  /*3de0*/  FMNMX R15, R15, 6, PT ;  /* 0x40c000000f0f7809 */ /* 0x000fe40003800000 */
[----:B------:R-:W-:-:S02]  /*3df0*/  FMNMX R17, R17, 6, PT ;  /* 0x40c0000011117809 */ /* 0x000fc40003800000 */
[----:B------:R-:W-:Y:S02]  /*3e00*/  FMNMX R6, R6, 6, PT ;  /* 0x40c0000006067809 */ /* 0x000fe40003800000 */
[----:B------:R-:W-:Y:S02]  /*3e10*/  FMNMX R18, R18, 6, PT ;  /* 0x40c0000012127809 */ /* 0x000fe40003800000 */
[----:B------:R-:W-:Y:S02]  /*3e20*/  FMNMX R0, R7, 6, PT ;  /* 0x40c0000007007809 */ /* 0x000fe40003800000 */
[----:B------:R-:W-:Y:S01]  /*3e30*/  FMNMX R19, R19, 6, PT ;  /* 0x40c0000013137809 */ /* 0x000fe20003800000 */
[----:B------:R0:W-:Y:S01]  /*3e40*/  STG.E desc[UR10][R2.64+-0xc1c], R29 ;  /* 0xfff3e41d02007986 */ /* 0x0001e2000c10190a */
[----:B------:R-:W-:Y:S02]  /*3e50*/  FMNMX R31, RZ, R14, !PT ;  /* 0x0000000eff1f7209 */ /* 0x000fe40007800000 */
[----:B------:R-:W-:Y:S01]  /*3e60*/  FMNMX R11, RZ, R11, !PT ;  /* 0x0000000bff0b7209 */ /* 0x000fe20007800000 */
[----:B------:R1:W-:Y:S01]  /*3e70*/  STG.E desc[UR10][R2.64+-0xc18], R13 ;  /* 0xfff3e80d02007986 */ /* 0x0003e2000c10190a */
[----:B------:R-:W-:-:S02]  /*3e80*/  FMNMX R15, RZ, R15, !PT ;  /* 0x0000000fff0f7209 */ /* 0x000fc40007800000 */
[----:B------:R-:W-:Y:S01]  /*3e90*/  FMNMX R17, RZ, R17, !PT ;  /* 0x00000011ff117209 */ /* 0x000fe20007800000 */
[----:B------:R2:W-:Y:S01]  /*3ea0*/  STG.E desc[UR10][R2.64+-0xc0c], R5 ;  /* 0xfff3f40502007986 */ /* 0x0005e2000c10190a */
[----:B------:R-:W-:Y:S02]  /*3eb0*/  FMNMX R7, RZ, R18, !PT ;  /* 0x00000012ff077209 */ /* 0x000fe40007800000 */
[----:B------:R-:W-:Y:S01]  /*3ec0*/  FMNMX R19, RZ, R19, !PT ;  /* 0x00000013ff137209 */ /* 0x000fe20007800000 */
[----:B------:R3:W-:Y:S01]  /*3ed0*/  STG.E desc[UR10][R2.64+-0xc], R9 ;  /* 0xfffff40902007986 */ /* 0x0007e2000c10190a */
[----:B0-----:R-:W-:Y:S02]  /*3ee0*/  FMNMX R29, RZ, R10, !PT ;  /* 0x0000000aff1d7209 */ /* 0x001fe40007800000 */
[----:B-1----:R-:W-:Y:S02]  /*3ef0*/  FMNMX R13, RZ, R8, !PT ;  /* 0x00000008ff0d7209 */ /* 0x002fe40007800000 */
[----:B--2---:R-:W-:-:S02]  /*3f00*/  FMNMX R5, RZ, R6, !PT ;  /* 0x00000006ff057209 */ /* 0x004fc40007800000 */
        /* <DEDUP_REMOVED lines=12> */
[----:B------:R-:W-:-:S04]  /*3fd0*/  IADD3 R0, P0, PT, R24, 0x20, RZ ;  /* 0x0000002018007810 */ /* 0x000fc80007f1e0ff */
[----:B------:R-:W-:Y:S01]  /*3fe0*/  IADD3.X R25, PT, PT, RZ, R25, RZ, P0, !PT ;  /* 0x00000019ff197210 */ /* 0x000fe200007fe4ff */
[----:B------:R-:W-:Y:S08]  /*3ff0*/  BRA.U UP0, `(.L_x_5) ;  /* 0xfffffff900a47547 */ /* 0x000ff0000b83ffff */
[----:B------:R-:W-:Y:S05]  /*4000*/  EXIT ;  /* 0x000000000000794d */ /* 0x000fea0003800000 */
.L_x_6:
[----:B------:R-:W-:-:S00]  /*4010*/  BRA `(.L_x_6) ;  /* 0xfffffffc00fc7947 */ /* 0x000fc0000383ffff */
[----:B------:R-:W-:-:S00]  /*4020*/  NOP ;  /* 0x0000000000007918 */ /* 0x000fc00000000000 */
        /* <DEDUP_REMOVED lines=13> */
.L_x_7:


//--------------------- .nv.shared.my_kernel_kernel0 --------------------------
	.section	.nv.shared.my_kernel_kernel0,"aw",@nobits
	.sectionflags	@""
	.align	4
.nv.shared.my_kernel_kernel0:
	.zero		39936


//--------------------- .nv.shared.reserved.0     --------------------------
	.section	.nv.shared.reserved.0,"aw",@nobits
	.weak		__nv_reservedSMEM_offset_0_alias
	.size		__nv_reservedSMEM_offset_0_alias, 0, 64
	.other		__nv_reservedSMEM_offset_0_alias,@"STO_CUDA_RESERVED_SHARED STV_DEFAULT"
__nv_reservedSMEM_offset_0_alias:
	.zero		0
	.zero		64


//--------------------- .nv.constant0.my_kernel_kernel0 --------------------------
	.section	.nv.constant0.my_kernel_kernel0,"a",@progbits
	.sectionflags	@""
	.align	4
.nv.constant0.my_kernel_kernel0:
	.zero		928


//--------------------- SYMBOLS --------------------------

	.type		.nv.reservedSmem.offset0,@object
	.size		.nv.reservedSmem.offset0,0x4
	.type		.nv.reservedSmem.cap,@object
	.size		.nv.reservedSmem.cap,0x4
